	.target	sm_100a

	.elftype	@"ET_EXEC"


//--------------------- .note.nv.tkinfo           --------------------------
	.section	.note.nv.tkinfo,"",@"SHT_NOTE"
	.sectionflags	@"SHF_NOTE_NV_TKINFO"
	.tkinfo
        /*0018*/ 	.word	0x00000002
        /*0030*/ 	.string	""
        /*0030*/ 	.string	"ptxas"
        /*0030*/ 	.string	"Cuda compilation tools, release 13.0, V13.0.88"
        /*0030*/ 	.string	"Build cuda_13.0.r13.0/compiler.36424714_0"
        /*0030*/ 	.string	"-arch sm_100a -m 64 "



//--------------------- .note.nv.cuinfo           --------------------------
	.section	.note.nv.cuinfo,"",@"SHT_NOTE"
	.sectionflags	@"SHF_NOTE_NV_CUINFO"
        /*0018*/ 	.short	0x0002
        /*001a*/ 	.short	0x0064
        /*001c*/ 	.short	0x0082
	.zero		2


//--------------------- .nv.info                  --------------------------
	.section	.nv.info,"",@"SHT_CUDA_INFO"
	.align	4


	//----- nvinfo : EIATTR_REGCOUNT
	.align		4
        /*0000*/ 	.byte	0x04, 0x2f
        /*0002*/ 	.short	(.L_19 - .L_18)
	.align		4
.L_18:
        /*0004*/ 	.word	index@(_ZN7cutlass13device_kernelINS_4gemm6kernel13GemmUniversalIN4cute5tupleIJiiiiEEENS1_10collective13CollectiveMmaINS1_41MainloopSm100TmaUmmaWarpSpecializedSparseILi6ELi2ELi1ENS5_IJNS4_1CILi2EEENSA_ILi1EEESC_EEEEENS5_IJNSA_ILi256EEESF_NSA_ILi128EEEEEEaNS5_IJNS4_6LayoutINS5_IJiNS5_IJSB_iEEEiEEENS5_IJlNS5_IJSC_SB_EEElEEEEENSI_INS5_IJNS5_IJSG_iEEESO_iEEENS5_IJNS5_IJSG_NSA_ILi16384EEEEEENS5_IJSC_lEEElEEEEEEEEaNS5_IJlSC_lEEENS4_8TiledMMAINS4_8MMA_AtomIJNS4_28SM100_MMA_S8_2x1SM_SS_SPARSEIaaiLi256ELi256ELNS4_4UMMA5MajorE0ELS11_0ELNS10_8SaturateE0EEEEEENSI_INS5_IJSC_SC_SC_EEENS5_IJNSA_ILi0EEES16_S16_EEEEENS5_IJNS4_10UnderscoreES19_S19_EEEEENS4_18SM100_TMA_2SM_LOADENS4_14ComposedLayoutINS4_7SwizzleILi2ELi4ELi3EEENS4_25smem_sparse_ptr_flag_bitsILi2ELi8EEENSI_INS5_IJNS5_IJSC_NSA_ILi8EEEEEENS5_IJSB_NSA_ILi64EEEEEEEEENS5_IJNS5_IJS16_SG_EEESL_EEEEEEEvNS4_8identityES1C_NS1D_INS1E_ILi3ELi4ELi3EEENS4_18smem_ptr_flag_bitsILi8EEENSI_INS5_IJS1I_SG_EEENS5_IJSG_SC_EEEEEEEvS1R_EENS_8epilogue10collective18CollectiveEpilogueINS20_23Sm100TmaWarpSpecializedILi4ELi2ELi32ELb1ELb0EEEJNS5_IJSG_SF_SG_EEENS5_IJNSI_ISG_SC_EENSI_INSA_ILi32EEESC_EEEEEiNS5_IJSC_llEEEiS2A_NS20_6fusion15FusionCallbacksIS24_NS2B_17LinearCombinationIiiiiLNS_15FloatRoundStyleE2EEES25_S29_JEEENS4_5SM1004TMEM4LOAD26SM100_TMEM_LOAD_32dp32b32xENS4_13SM90_TMA_LOADENS1D_INS1E_ILi2ELi5ELi2EEENS1T_ILi32EEENSI_INS5_IJS27_NSA_ILi4EEEEEENS5_IJSC_S27_EEEEEEENS4_39AutoVectorizingCopyWithAssumedAlignmentILi128EEENS4_14SM90_TMA_STOREES2S_S2U_S2U_EEEvvEEEEvNT_6ParamsE)
        /*0008*/ 	.word	0x0000006b


	//----- nvinfo : EIATTR_FRAME_SIZE
	.align		4
.L_19:
        /*000c*/ 	.byte	0x04, 0x11
        /*000e*/ 	.short	(.L_21 - .L_20)
	.align		4
.L_20:
        /*0010*/ 	.word	index@($__internal_2_$__cuda_sm10x_tcgen05_guardrail_trap_unallocated_columns_being_dealloced)
        /*0014*/ 	.word	0x00000000


	//----- nvinfo : EIATTR_FRAME_SIZE
	.align		4
.L_21:
        /*0018*/ 	.byte	0x04, 0x11
        /*001a*/ 	.short	(.L_23 - .L_22)
	.align		4
.L_22:
        /*001c*/ 	.word	index@($__internal_1_$__cuda_sm10x_tcgen05_guardrail_trap_phase_invalid_during_alloc)
        /*0020*/ 	.word	0x00000000


	//----- nvinfo : EIATTR_FRAME_SIZE
	.align		4
.L_23:
        /*0024*/ 	.byte	0x04, 0x11
        /*0026*/ 	.short	(.L_25 - .L_24)
	.align		4
.L_24:
        /*0028*/ 	.word	index@($__internal_0_$__cuda_sm10x_tcgen05_guardrail_trap_col_being_dealloced_not_returned_by_alloc)
        /*002c*/ 	.word	0x00000000


	//----- nvinfo : EIATTR_FRAME_SIZE
	.align		4
.L_25:
        /*0030*/ 	.byte	0x04, 0x11
        /*0032*/ 	.short	(.L_27 - .L_26)
	.align		4
.L_26:
        /*0034*/ 	.word	index@(_ZN7cutlass13device_kernelINS_4gemm6kernel13GemmUniversalIN4cute5tupleIJiiiiEEENS1_10collective13CollectiveMmaINS1_41MainloopSm100TmaUmmaWarpSpecializedSparseILi6ELi2ELi1ENS5_IJNS4_1CILi2EEENSA_ILi1EEESC_EEEEENS5_IJNSA_ILi256EEESF_NSA_ILi128EEEEEEaNS5_IJNS4_6LayoutINS5_IJiNS5_IJSB_iEEEiEEENS5_IJlNS5_IJSC_SB_EEElEEEEENSI_INS5_IJNS5_IJSG_iEEESO_iEEENS5_IJNS5_IJSG_NSA_ILi16384EEEEEENS5_IJSC_lEEElEEEEEEEEaNS5_IJlSC_lEEENS4_8TiledMMAINS4_8MMA_AtomIJNS4_28SM100_MMA_S8_2x1SM_SS_SPARSEIaaiLi256ELi256ELNS4_4UMMA5MajorE0ELS11_0ELNS10_8SaturateE0EEEEEENSI_INS5_IJSC_SC_SC_EEENS5_IJNSA_ILi0EEES16_S16_EEEEENS5_IJNS4_10UnderscoreES19_S19_EEEEENS4_18SM100_TMA_2SM_LOADENS4_14ComposedLayoutINS4_7SwizzleILi2ELi4ELi3EEENS4_25smem_sparse_ptr_flag_bitsILi2ELi8EEENSI_INS5_IJNS5_IJSC_NSA_ILi8EEEEEENS5_IJSB_NSA_ILi64EEEEEEEEENS5_IJNS5_IJS16_SG_EEESL_EEEEEEEvNS4_8identityES1C_NS1D_INS1E_ILi3ELi4ELi3EEENS4_18smem_ptr_flag_bitsILi8EEENSI_INS5_IJS1I_SG_EEENS5_IJSG_SC_EEEEEEEvS1R_EENS_8epilogue10collective18CollectiveEpilogueINS20_23Sm100TmaWarpSpecializedILi4ELi2ELi32ELb1ELb0EEEJNS5_IJSG_SF_SG_EEENS5_IJNSI_ISG_SC_EENSI_INSA_ILi32EEESC_EEEEEiNS5_IJSC_llEEEiS2A_NS20_6fusion15FusionCallbacksIS24_NS2B_17LinearCombinationIiiiiLNS_15FloatRoundStyleE2EEES25_S29_JEEENS4_5SM1004TMEM4LOAD26SM100_TMEM_LOAD_32dp32b32xENS4_13SM90_TMA_LOADENS1D_INS1E_ILi2ELi5ELi2EEENS1T_ILi32EEENSI_INS5_IJS27_NSA_ILi4EEEEEENS5_IJSC_S27_EEEEEEENS4_39AutoVectorizingCopyWithAssumedAlignmentILi128EEENS4_14SM90_TMA_STOREES2S_S2U_S2U_EEEvvEEEEvNT_6ParamsE)
        /*0038*/ 	.word	0x00000000


	//----- nvinfo : EIATTR_MIN_STACK_SIZE
	.align		4
.L_27:
        /*003c*/ 	.byte	0x04, 0x12
        /*003e*/ 	.short	(.L_29 - .L_28)
	.align		4
.L_28:
        /*0040*/ 	.word	index@(_ZN7cutlass13device_kernelINS_4gemm6kernel13GemmUniversalIN4cute5tupleIJiiiiEEENS1_10collective13CollectiveMmaINS1_41MainloopSm100TmaUmmaWarpSpecializedSparseILi6ELi2ELi1ENS5_IJNS4_1CILi2EEENSA_ILi1EEESC_EEEEENS5_IJNSA_ILi256EEESF_NSA_ILi128EEEEEEaNS5_IJNS4_6LayoutINS5_IJiNS5_IJSB_iEEEiEEENS5_IJlNS5_IJSC_SB_EEElEEEEENSI_INS5_IJNS5_IJSG_iEEESO_iEEENS5_IJNS5_IJSG_NSA_ILi16384EEEEEENS5_IJSC_lEEElEEEEEEEEaNS5_IJlSC_lEEENS4_8TiledMMAINS4_8MMA_AtomIJNS4_28SM100_MMA_S8_2x1SM_SS_SPARSEIaaiLi256ELi256ELNS4_4UMMA5MajorE0ELS11_0ELNS10_8SaturateE0EEEEEENSI_INS5_IJSC_SC_SC_EEENS5_IJNSA_ILi0EEES16_S16_EEEEENS5_IJNS4_10UnderscoreES19_S19_EEEEENS4_18SM100_TMA_2SM_LOADENS4_14ComposedLayoutINS4_7SwizzleILi2ELi4ELi3EEENS4_25smem_sparse_ptr_flag_bitsILi2ELi8EEENSI_INS5_IJNS5_IJSC_NSA_ILi8EEEEEENS5_IJSB_NSA_ILi64EEEEEEEEENS5_IJNS5_IJS16_SG_EEESL_EEEEEEEvNS4_8identityES1C_NS1D_INS1E_ILi3ELi4ELi3EEENS4_18smem_ptr_flag_bitsILi8EEENSI_INS5_IJS1I_SG_EEENS5_IJSG_SC_EEEEEEEvS1R_EENS_8epilogue10collective18CollectiveEpilogueINS20_23Sm100TmaWarpSpecializedILi4ELi2ELi32ELb1ELb0EEEJNS5_IJSG_SF_SG_EEENS5_IJNSI_ISG_SC_EENSI_INSA_ILi32EEESC_EEEEEiNS5_IJSC_llEEEiS2A_NS20_6fusion15FusionCallbacksIS24_NS2B_17LinearCombinationIiiiiLNS_15FloatRoundStyleE2EEES25_S29_JEEENS4_5SM1004TMEM4LOAD26SM100_TMEM_LOAD_32dp32b32xENS4_13SM90_TMA_LOADENS1D_INS1E_ILi2ELi5ELi2EEENS1T_ILi32EEENSI_INS5_IJS27_NSA_ILi4EEEEEENS5_IJSC_S27_EEEEEEENS4_39AutoVectorizingCopyWithAssumedAlignmentILi128EEENS4_14SM90_TMA_STOREES2S_S2U_S2U_EEEvvEEEEvNT_6ParamsE)
        /*0044*/ 	.word	0x00000000
.L_29:


//--------------------- .nv.compat                --------------------------
	.section	.nv.compat,"",@"SHT_CUDA_COMPAT_INFO"
	.align	4
        /*0000*/ 	.byte	0x02, 0x09, 0x01, 0x00, 0x02, 0x02, 0x03, 0x00, 0x02, 0x05, 0x06, 0x00, 0x03, 0x07, 0x01, 0x01
        /*0010*/ 	.byte	0x02, 0x03, 0x01, 0x00, 0x02, 0x06, 0x01, 0x00, 0x04, 0x0b, 0x08, 0x00, 0x01, 0x00, 0x00, 0x00
        /*0020*/ 	.byte	0x00, 0x00, 0x00, 0x00


//--------------------- .nv.info._ZN7cutlass13device_kernelINS_4gemm6kernel13GemmUniversalIN4cute5tupleIJiiiiEEENS1_10collective13CollectiveMmaINS1_41MainloopSm100TmaUmmaWarpSpecializedSparseILi6ELi2ELi1ENS5_IJNS4_1CILi2EEENSA_ILi1EEESC_EEEEENS5_IJNSA_ILi256EEESF_NSA_ILi128EEEEEEaNS5_IJNS4_6LayoutINS5_IJiNS5_IJSB_iEEEiEEENS5_IJlNS5_IJSC_SB_EEElEEEEENSI_INS5_IJNS5_IJSG_iEEESO_iEEENS5_IJNS5_IJSG_NSA_ILi16384EEEEEENS5_IJSC_lEEElEEEEEEEEaNS5_IJlSC_lEEENS4_8TiledMMAINS4_8MMA_AtomIJNS4_28SM100_MMA_S8_2x1SM_SS_SPARSEIaaiLi256ELi256ELNS4_4UMMA5MajorE0ELS11_0ELNS10_8SaturateE0EEEEEENSI_INS5_IJSC_SC_SC_EEENS5_IJNSA_ILi0EEES16_S16_EEEEENS5_IJNS4_10UnderscoreES19_S19_EEEEENS4_18SM100_TMA_2SM_LOADENS4_14ComposedLayoutINS4_7SwizzleILi2ELi4ELi3EEENS4_25smem_sparse_ptr_flag_bitsILi2ELi8EEENSI_INS5_IJNS5_IJSC_NSA_ILi8EEEEEENS5_IJSB_NSA_ILi64EEEEEEEEENS5_IJNS5_IJS16_SG_EEESL_EEEEEEEvNS4_8identityES1C_NS1D_INS1E_ILi3ELi4ELi3EEENS4_18smem_ptr_flag_bitsILi8EEENSI_INS5_IJS1I_SG_EEENS5_IJSG_SC_EEEEEEEvS1R_EENS_8epilogue10collective18CollectiveEpilogueINS20_23Sm100TmaWarpSpecializedILi4ELi2ELi32ELb1ELb0EEEJNS5_IJSG_SF_SG_EEENS5_IJNSI_ISG_SC_EENSI_INSA_ILi32EEESC_EEEEEiNS5_IJSC_llEEEiS2A_NS20_6fusion15FusionCallbacksIS24_NS2B_17LinearCombinationIiiiiLNS_15FloatRoundStyleE2EEES25_S29_JEEENS4_5SM1004TMEM4LOAD26SM100_TMEM_LOAD_32dp32b32xENS4_13SM90_TMA_LOADENS1D_INS1E_ILi2ELi5ELi2EEENS1T_ILi32EEENSI_INS5_IJS27_NSA_ILi4EEEEEENS5_IJSC_S27_EEEEEEENS4_39AutoVectorizingCopyWithAssumedAlignmentILi128EEENS4_14SM90_TMA_STOREES2S_S2U_S2U_EEEvvEEEEvNT_6ParamsE --------------------------
	.section	.nv.info._ZN7cutlass13device_kernelINS_4gemm6kernel13GemmUniversalIN4cute5tupleIJiiiiEEENS1_10collective13CollectiveMmaINS1_41MainloopSm100TmaUmmaWarpSpecializedSparseILi6ELi2ELi1ENS5_IJNS4_1CILi2EEENSA_ILi1EEESC_EEEEENS5_IJNSA_ILi256EEESF_NSA_ILi128EEEEEEaNS5_IJNS4_6LayoutINS5_IJiNS5_IJSB_iEEEiEEENS5_IJlNS5_IJSC_SB_EEElEEEEENSI_INS5_IJNS5_IJSG_iEEESO_iEEENS5_IJNS5_IJSG_NSA_ILi16384EEEEEENS5_IJSC_lEEElEEEEEEEEaNS5_IJlSC_lEEENS4_8TiledMMAINS4_8MMA_AtomIJNS4_28SM100_MMA_S8_2x1SM_SS_SPARSEIaaiLi256ELi256ELNS4_4UMMA5MajorE0ELS11_0ELNS10_8SaturateE0EEEEEENSI_INS5_IJSC_SC_SC_EEENS5_IJNSA_ILi0EEES16_S16_EEEEENS5_IJNS4_10UnderscoreES19_S19_EEEEENS4_18SM100_TMA_2SM_LOADENS4_14ComposedLayoutINS4_7SwizzleILi2ELi4ELi3EEENS4_25smem_sparse_ptr_flag_bitsILi2ELi8EEENSI_INS5_IJNS5_IJSC_NSA_ILi8EEEEEENS5_IJSB_NSA_ILi64EEEEEEEEENS5_IJNS5_IJS16_SG_EEESL_EEEEEEEvNS4_8identityES1C_NS1D_INS1E_ILi3ELi4ELi3EEENS4_18smem_ptr_flag_bitsILi8EEENSI_INS5_IJS1I_SG_EEENS5_IJSG_SC_EEEEEEEvS1R_EENS_8epilogue10collective18CollectiveEpilogueINS20_23Sm100TmaWarpSpecializedILi4ELi2ELi32ELb1ELb0EEEJNS5_IJSG_SF_SG_EEENS5_IJNSI_ISG_SC_EENSI_INSA_ILi32EEESC_EEEEEiNS5_IJSC_llEEEiS2A_NS20_6fusion15FusionCallbacksIS24_NS2B_17LinearCombinationIiiiiLNS_15FloatRoundStyleE2EEES25_S29_JEEENS4_5SM1004TMEM4LOAD26SM100_TMEM_LOAD_32dp32b32xENS4_13SM90_TMA_LOADENS1D_INS1E_ILi2ELi5ELi2EEENS1T_ILi32EEENSI_INS5_IJS27_NSA_ILi4EEEEEENS5_IJSC_S27_EEEEEEENS4_39AutoVectorizingCopyWithAssumedAlignmentILi128EEENS4_14SM90_TMA_STOREES2S_S2U_S2U_EEEvvEEEEvNT_6ParamsE,"",@"SHT_CUDA_INFO"
	.sectionflags	@""
	.align	4


	//----- nvinfo : EIATTR_CUDA_API_VERSION
	.align		4
        /*0000*/ 	.byte	0x04, 0x37
        /*0002*/ 	.short	(.L_31 - .L_30)
.L_30:
        /*0004*/ 	.word	0x00000082


	//----- nvinfo : EIATTR_KPARAM_INFO
	.align		4
.L_31:
        /*0008*/ 	.byte	0x04, 0x17
        /*000a*/ 	.short	(.L_33 - .L_32)
.L_32:
        /*000c*/ 	.word	0x00000000
        /*0010*/ 	.short	0x0000
        /*0012*/ 	.short	0x0000
        /*0014*/ 	.byte	0x00, 0xf0, 0x01, 0x28


	//----- nvinfo : EIATTR_AT_ENTRY_FRAGMENTS
	.align		4
.L_33:
        /*0018*/ 	.byte	0x04, 0x4f
        /*001a*/ 	.short	(.L_35 - .L_34)


	//   ....[0]....
.L_34:
        /*001c*/ 	.word	0x00000007


	//----- nvinfo : EIATTR_RESERVED_SMEM_USED
	.align		4
.L_35:
        /*0020*/ 	.byte	0x01, 0x41
	.zero		2


	//----- nvinfo : EIATTR_SPARSE_MMA_MASK
	.align		4
        /*0024*/ 	.byte	0x03, 0x50
        /*0026*/ 	.short	0x0040


	//----- nvinfo : EIATTR_TCGEN05_2CTA_USED
	.align		4
        /*0028*/ 	.byte	0x01, 0x52
	.zero		2


	//----- nvinfo : EIATTR_MAXREG_COUNT
	.align		4
        /*002c*/ 	.byte	0x03, 0x1b
        /*002e*/ 	.short	0x00ff


	//----- nvinfo : EIATTR_NUM_BARRIERS
	.align		4
        /*0030*/ 	.byte	0x02, 0x4c
        /*0032*/ 	.byte	0x07
	.zero		1


	//----- nvinfo : EIATTR_EXTERNS
	.align		4
        /*0034*/ 	.byte	0x04, 0x0f
        /*0036*/ 	.short	(.L_37 - .L_36)


	//   ....[0]....
	.align		4
.L_36:
        /*0038*/ 	.word	index@(__assertfail)


	//----- nvinfo : EIATTR_MERCURY_ISA_VERSION
	.align		4
.L_37:
        /*003c*/ 	.byte	0x03, 0x5f
        /*003e*/ 	.short	0x0101


	//----- nvinfo : EIATTR_INT_WARP_WIDE_INSTR_OFFSETS
	.align		4
        /*0040*/ 	.byte	0x04, 0x31
        /*0042*/ 	.short	(.L_39 - .L_38)


	//   ....[0]....
.L_38:
        /*0044*/ 	.word	0x00000cf0


	//   ....[1]....
        /*0048*/ 	.word	0x00000d90


	//   ....[2]....
        /*004c*/ 	.word	0x00003a90


	//   ....[3]....
        /*0050*/ 	.word	0x00003ab0


	//   ....[4]....
        /*0054*/ 	.word	0x00003ae0


	//   ....[5]....
        /*0058*/ 	.word	0x000046e0


	//   ....[6]....
        /*005c*/ 	.word	0x00004700


	//   ....[7]....
        /*0060*/ 	.word	0x000048a0


	//   ....[8]....
        /*0064*/ 	.word	0x000048e0


	//   ....[9]....
        /*0068*/ 	.word	0x00004990


	//   ....[10]....
        /*006c*/ 	.word	0x00004a10


	//   ....[11]....
        /*0070*/ 	.word	0x00004a50


	//   ....[12]....
        /*0074*/ 	.word	0x00004bf0


	//   ....[13]....
        /*0078*/ 	.word	0x00004c30


	//   ....[14]....
        /*007c*/ 	.word	0x00004ce0


	//   ....[15]....
        /*0080*/ 	.word	0x00004d60


	//   ....[16]....
        /*0084*/ 	.word	0x00004d80


	//   ....[17]....
        /*0088*/ 	.word	0x00004f30


	//   ....[18]....
        /*008c*/ 	.word	0x00004f70


	//   ....[19]....
        /*0090*/ 	.word	0x00005020


	//   ....[20]....
        /*0094*/ 	.word	0x000050a0


	//   ....[21]....
        /*0098*/ 	.word	0x000050c0


	//   ....[22]....
        /*009c*/ 	.word	0x00005260


	//   ....[23]....
        /*00a0*/ 	.word	0x000052b0


	//   ....[24]....
        /*00a4*/ 	.word	0x000052d0


	//   ....[25]....
        /*00a8*/ 	.word	0x00005340


	//   ....[26]....
        /*00ac*/ 	.word	0x00005360


	//   ....[27]....
        /*00b0*/ 	.word	0x000054f0


	//   ....[28]....
        /*00b4*/ 	.word	0x00005530


	//   ....[29]....
        /*00b8*/ 	.word	0x00005550


	//   ....[30]....
        /*00bc*/ 	.word	0x000055c0


	//   ....[31]....
        /*00c0*/ 	.word	0x000055e0


	//   ....[32]....
        /*00c4*/ 	.word	0x00005720


	//   ....[33]....
        /*00c8*/ 	.word	0x00005780


	//   ....[34]....
        /*00cc*/ 	.word	0x00005830


	//   ....[35]....
        /*00d0*/ 	.word	0x000058b0


	//   ....[36]....
        /*00d4*/ 	.word	0x000058d0


	//   ....[37]....
        /*00d8*/ 	.word	0x00005a10


	//   ....[38]....
        /*00dc*/ 	.word	0x00005a70


	//   ....[39]....
        /*00e0*/ 	.word	0x00005b20


	//   ....[40]....
        /*00e4*/ 	.word	0x00005ba0


	//   ....[41]....
        /*00e8*/ 	.word	0x00005bf0


	//   ....[42]....
        /*00ec*/ 	.word	0x00005d50


	//   ....[43]....
        /*00f0*/ 	.word	0x00005db0


	//   ....[44]....
        /*00f4*/ 	.word	0x00005e60


	//----- nvinfo : EIATTR_COOP_GROUP_MASK_REGIDS
	.align		4
.L_39:
        /*00f8*/ 	.byte	0x04, 0x29
        /*00fa*/ 	.short	(.L_41 - .L_40)


	//   ....[0]....
.L_40:
        /*00fc*/ 	.word	0xffffffff


	//   ....[1]....
        /*0100*/ 	.word	0xffffffff


	//   ....[2]....
        /*0104*/ 	.word	0xffffffff


	//   ....[3]....
        /*0108*/ 	.word	0xffffffff


	//   ....[4]....
        /*010c*/ 	.word	0xffffffff


	//   ....[5]....
        /*0110*/ 	.word	0xffffffff


	//   ....[6]....
        /*0114*/ 	.word	0xffffffff


	//   ....[7]....
        /*0118*/ 	.word	0xffffffff


	//   ....[8]....
        /*011c*/ 	.word	0xffffffff


	//   ....[9]....
        /*0120*/ 	.word	0xffffffff


	//   ....[10]....
        /*0124*/ 	.word	0xffffffff


	//   ....[11]....
        /*0128*/ 	.word	0xffffffff


	//   ....[12]....
        /*012c*/ 	.word	0xffffffff


	//   ....[13]....
        /*0130*/ 	.word	0xffffffff


	//----- nvinfo : EIATTR_COOP_GROUP_INSTR_OFFSETS
	.align		4
.L_41:
        /*0134*/ 	.byte	0x04, 0x28
        /*0136*/ 	.short	(.L_43 - .L_42)


	//   ....[0]....
.L_42:
        /*0138*/ 	.word	0x000000a0


	//   ....[1]....
        /*013c*/ 	.word	0x00000540


	//   ....[2]....
        /*0140*/ 	.word	0x000006c0


	//   ....[3]....
        /*0144*/ 	.word	0x00000850


	//   ....[4]....
        /*0148*/ 	.word	0x00000940


	//   ....[5]....
        /*014c*/ 	.word	0x00000aa0


	//   ....[6]....
        /*0150*/ 	.word	0x00000bd0


	//   ....[7]....
        /*0154*/ 	.word	0x00000e10


	//   ....[8]....
        /*0158*/ 	.word	0x00001cb0


	//   ....[9]....
        /*015c*/ 	.word	0x00002c60


	//   ....[10]....
        /*0160*/ 	.word	0x00003140


	//   ....[11]....
        /*0164*/ 	.word	0x00003170


	//   ....[12]....
        /*0168*/ 	.word	0x00003970


	//   ....[13]....
        /*016c*/ 	.word	0x00003ba0


	//----- nvinfo : EIATTR_VRC_CTA_INIT_COUNT
	.align		4
.L_43:
        /*0170*/ 	.byte	0x02, 0x4a
        /*0172*/ 	.byte	0x80
	.zero		1


	//----- nvinfo : EIATTR_SYSCALL_OFFSETS
	.align		4
        /*0174*/ 	.byte	0x04, 0x46
        /*0176*/ 	.short	(.L_45 - .L_44)


	//   ....[0]....
.L_44:
        /*0178*/ 	.word	0x00006a90


	//   ....[1]....
        /*017c*/ 	.word	0x00006b80


	//   ....[2]....
        /*0180*/ 	.word	0x00007660


	//   ....[3]....
        /*0184*/ 	.word	0x000084d0


	//   ....[4]....
        /*0188*/ 	.word	0x000092d0


	//   ....[5]....
        /*018c*/ 	.word	0x0000a110


	//   ....[6]....
        /*0190*/ 	.word	0x0000af50


	//   ....[7]....
        /*0194*/ 	.word	0x0000bdb0


	//   ....[8]....
        /*0198*/ 	.word	0x0000cbf0


	//   ....[9]....
        /*019c*/ 	.word	0x0000d9d0


	//----- nvinfo : EIATTR_MBARRIER_INSTR_OFFSETS
	.align		4
.L_45:
        /*01a0*/ 	.byte	0x04, 0x39
        /*01a2*/ 	.short	(.L_47 - .L_46)


	//   ....[0]....
.L_46:
        /*01a4*/ 	.word	0x000005f0
        /*01a8*/ 	.word	0x000000ff
        /*01ac*/ 	.word	0x00000000
        /*01b0*/ 	.short	0x0100
        /*01b2*/ 	.byte	0x04
	.zero		1


	//   ....[1]....
        /*01b4*/ 	.word	0x00000600
        /*01b8*/ 	.word	0x000000ff
        /*01bc*/ 	.word	0x00000030
        /*01c0*/ 	.short	0x0100
        /*01c2*/ 	.byte	0x04
	.zero		1


	//   ....[2]....
        /*01c4*/ 	.word	0x00000610
        /*01c8*/ 	.word	0x000000ff
        /*01cc*/ 	.word	0x00000008
        /*01d0*/ 	.short	0x0100
        /*01d2*/ 	.byte	0x04
	.zero		1


	//   ....[3]....
        /*01d4*/ 	.word	0x00000620
        /*01d8*/ 	.word	0x000000ff
        /*01dc*/ 	.word	0x00000038
        /*01e0*/ 	.short	0x0100
        /*01e2*/ 	.byte	0x04
	.zero		1


	//   ....[4]....
        /*01e4*/ 	.word	0x00000630
        /*01e8*/ 	.word	0x000000ff
        /*01ec*/ 	.word	0x00000010
        /*01f0*/ 	.short	0x0100
        /*01f2*/ 	.byte	0x04
	.zero		1


	//   ....[5]....
        /*01f4*/ 	.word	0x00000640
        /*01f8*/ 	.word	0x000000ff
        /*01fc*/ 	.word	0x00000040
        /*0200*/ 	.short	0x0100
        /*0202*/ 	.byte	0x04
	.zero		1


	//   ....[6]....
        /*0204*/ 	.word	0x00000650
        /*0208*/ 	.word	0x000000ff
        /*020c*/ 	.word	0x00000018
        /*0210*/ 	.short	0x0100
        /*0212*/ 	.byte	0x04
	.zero		1


	//   ....[7]....
        /*0214*/ 	.word	0x00000660
        /*0218*/ 	.word	0x000000ff
        /*021c*/ 	.word	0x00000048
        /*0220*/ 	.short	0x0100
        /*0222*/ 	.byte	0x04
	.zero		1


	//   ....[8]....
        /*0224*/ 	.word	0x00000670
        /*0228*/ 	.word	0x000000ff
        /*022c*/ 	.word	0x00000020
        /*0230*/ 	.short	0x0100
        /*0232*/ 	.byte	0x04
	.zero		1


	//   ....[9]....
        /*0234*/ 	.word	0x00000680
        /*0238*/ 	.word	0x000000ff
        /*023c*/ 	.word	0x00000050
        /*0240*/ 	.short	0x0100
        /*0242*/ 	.byte	0x04
	.zero		1


	//   ....[10]....
        /*0244*/ 	.word	0x00000690
        /*0248*/ 	.word	0x000000ff
        /*024c*/ 	.word	0x00000028
        /*0250*/ 	.short	0x0100
        /*0252*/ 	.byte	0x04
	.zero		1


	//   ....[11]....
        /*0254*/ 	.word	0x000006a0
        /*0258*/ 	.word	0x000000ff
        /*025c*/ 	.word	0x00000058
        /*0260*/ 	.short	0x0100
        /*0262*/ 	.byte	0x04
	.zero		1


	//   ....[12]....
        /*0264*/ 	.word	0x000007c0
        /*0268*/ 	.word	0x000000ff
        /*026c*/ 	.word	0x00000060
        /*0270*/ 	.short	0x0100
        /*0272*/ 	.byte	0x04
	.zero		1


	//   ....[13]....
        /*0274*/ 	.word	0x000007d0
        /*0278*/ 	.word	0x000000ff
        /*027c*/ 	.word	0x00000080
        /*0280*/ 	.short	0x0100
        /*0282*/ 	.byte	0x04
	.zero		1


	//   ....[14]....
        /*0284*/ 	.word	0x000007e0
        /*0288*/ 	.word	0x000000ff
        /*028c*/ 	.word	0x00000068
        /*0290*/ 	.short	0x0100
        /*0292*/ 	.byte	0x04
	.zero		1


	//   ....[15]....
        /*0294*/ 	.word	0x000007f0
        /*0298*/ 	.word	0x000000ff
        /*029c*/ 	.word	0x00000088
        /*02a0*/ 	.short	0x0100
        /*02a2*/ 	.byte	0x04
	.zero		1


	//   ....[16]....
        /*02a4*/ 	.word	0x00000800
        /*02a8*/ 	.word	0x000000ff
        /*02ac*/ 	.word	0x00000070
        /*02b0*/ 	.short	0x0100
        /*02b2*/ 	.byte	0x04
	.zero		1


	//   ....[17]....
        /*02b4*/ 	.word	0x00000810
        /*02b8*/ 	.word	0x000000ff
        /*02bc*/ 	.word	0x00000090
        /*02c0*/ 	.short	0x0100
        /*02c2*/ 	.byte	0x04
	.zero		1


	//   ....[18]....
        /*02c4*/ 	.word	0x00000820
        /*02c8*/ 	.word	0x000000ff
        /*02cc*/ 	.word	0x00000078
        /*02d0*/ 	.short	0x0100
        /*02d2*/ 	.byte	0x04
	.zero		1


	//   ....[19]....
        /*02d4*/ 	.word	0x00000830
        /*02d8*/ 	.word	0x000000ff
        /*02dc*/ 	.word	0x00000098
        /*02e0*/ 	.short	0x0100
        /*02e2*/ 	.byte	0x04
	.zero		1


	//   ....[20]....
        /*02e4*/ 	.word	0x00000910
        /*02e8*/ 	.word	0x000000ff
        /*02ec*/ 	.word	0x000000a0
        /*02f0*/ 	.short	0x0100
        /*02f2*/ 	.byte	0x06
	.zero		1


	//   ....[21]....
        /*02f4*/ 	.word	0x00000920
        /*02f8*/ 	.word	0x000000ff
        /*02fc*/ 	.word	0x000000a8
        /*0300*/ 	.short	0x0100
        /*0302*/ 	.byte	0x06
	.zero		1


	//   ....[22]....
        /*0304*/ 	.word	0x00000a50
        /*0308*/ 	.word	0x000000ff
        /*030c*/ 	.word	0x000000b0
        /*0310*/ 	.short	0x0100
        /*0312*/ 	.byte	0x06
	.zero		1


	//   ....[23]....
        /*0314*/ 	.word	0x00000a60
        /*0318*/ 	.word	0x000000ff
        /*031c*/ 	.word	0x000000c0
        /*0320*/ 	.short	0x0100
        /*0322*/ 	.byte	0x06
	.zero		1


	//   ....[24]....
        /*0324*/ 	.word	0x00000a70
        /*0328*/ 	.word	0x000000ff
        /*032c*/ 	.word	0x000000b8
        /*0330*/ 	.short	0x0100
        /*0332*/ 	.byte	0x06
	.zero		1


	//   ....[25]....
        /*0334*/ 	.word	0x00000a80
        /*0338*/ 	.word	0x000000ff
        /*033c*/ 	.word	0x000000c8
        /*0340*/ 	.short	0x0100
        /*0342*/ 	.byte	0x06
	.zero		1


	//   ....[26]....
        /*0344*/ 	.word	0x00000ba0
        /*0348*/ 	.word	0x000000ff
        /*034c*/ 	.word	0x000000d0
        /*0350*/ 	.short	0x0100
        /*0352*/ 	.byte	0x04
	.zero		1


	//   ....[27]....
        /*0354*/ 	.word	0x00000bb0
        /*0358*/ 	.word	0x000000ff
        /*035c*/ 	.word	0x000000d8
        /*0360*/ 	.short	0x0100
        /*0362*/ 	.byte	0x04
	.zero		1


	//   ....[28]....
        /*0364*/ 	.word	0x00000ca0
        /*0368*/ 	.word	0x000000ff
        /*036c*/ 	.word	0x000000e0
        /*0370*/ 	.short	0x0100
        /*0372*/ 	.byte	0x04
	.zero		1


	//   ....[29]....
        /*0374*/ 	.word	0x00000cb0
        /*0378*/ 	.word	0x000000ff
        /*037c*/ 	.word	0x000000f0
        /*0380*/ 	.short	0x0100
        /*0382*/ 	.byte	0x04
	.zero		1


	//   ....[30]....
        /*0384*/ 	.word	0x00000cc0
        /*0388*/ 	.word	0x000000ff
        /*038c*/ 	.word	0x000000e8
        /*0390*/ 	.short	0x0100
        /*0392*/ 	.byte	0x04
	.zero		1


	//   ....[31]....
        /*0394*/ 	.word	0x00000cd0
        /*0398*/ 	.word	0x000000ff
        /*039c*/ 	.word	0x000000f8
        /*03a0*/ 	.short	0x0100
        /*03a2*/ 	.byte	0x04
	.zero		1


	//   ....[32]....
        /*03a4*/ 	.word	0x00000dd0
        /*03a8*/ 	.word	0x000000ff
        /*03ac*/ 	.word	0x00000100
        /*03b0*/ 	.short	0x0100
        /*03b2*/ 	.byte	0x06
	.zero		1


	//   ....[33]....
        /*03b4*/ 	.word	0x00001870
        /*03b8*/ 	.word	0x00000003
        /*03bc*/ 	.word	0x000000f0
        /*03c0*/ 	.short	0x010a
        /*03c2*/ 	.byte	0xff
	.zero		1


	//   ....[34]....
        /*03c4*/ 	.word	0x000018a0
        /*03c8*/ 	.word	0x00000003
        /*03cc*/ 	.word	0x000000e0
        /*03d0*/ 	.short	0x0101
        /*03d2*/ 	.byte	0xff
	.zero		1


	//   ....[35]....
        /*03d4*/ 	.word	0x00001920
        /*03d8*/ 	.word	0x000000ff
        /*03dc*/ 	.word	0x00000030
        /*03e0*/ 	.short	0x010a
        /*03e2*/ 	.byte	0x04
	.zero		1


	//   ....[36]....
        /*03e4*/ 	.word	0x00001a70
        /*03e8*/ 	.word	0x000000ff
        /*03ec*/ 	.word	0x00000030
        /*03f0*/ 	.short	0x010a
        /*03f2*/ 	.byte	0x09
	.zero		1


	//   ....[37]....
        /*03f4*/ 	.word	0x00001b80
        /*03f8*/ 	.word	0x000000ff
        /*03fc*/ 	.word	0x00000030
        /*0400*/ 	.short	0x010a
        /*0402*/ 	.byte	0x05
	.zero		1


	//   ....[38]....
        /*0404*/ 	.word	0x00001c90
        /*0408*/ 	.word	0x000000ff
        /*040c*/ 	.word	0x000000a8
        /*0410*/ 	.short	0x0101
        /*0412*/ 	.byte	0x06
	.zero		1


	//   ....[39]....
        /*0414*/ 	.word	0x00001cc0
        /*0418*/ 	.word	0x00000003
        /*041c*/ 	.word	0x000000b0
        /*0420*/ 	.short	0x010a
        /*0422*/ 	.byte	0xff
	.zero		1


	//   ....[40]....
        /*0424*/ 	.word	0x00001e10
        /*0428*/ 	.word	0x00000000
        /*042c*/ 	.word	0x00000000
        /*0430*/ 	.short	0x0101
        /*0432*/ 	.byte	0xff
	.zero		1


	//   ....[41]....
        /*0434*/ 	.word	0x000023c0
        /*0438*/ 	.word	0x000000ff
        /*043c*/ 	.word	0x00000000
        /*0440*/ 	.short	0x010a
        /*0442*/ 	.byte	0x04
	.zero		1


	//   ....[42]....
        /*0444*/ 	.word	0x00002450
        /*0448*/ 	.word	0x000000ff
        /*044c*/ 	.word	0x00000000
        /*0450*/ 	.short	0x010a
        /*0452*/ 	.byte	0x05
	.zero		1


	//   ....[43]....
        /*0454*/ 	.word	0x000024e0
        /*0458*/ 	.word	0x000000ff
        /*045c*/ 	.word	0x00000000
        /*0460*/ 	.short	0x010a
        /*0462*/ 	.byte	0x05
	.zero		1


	//   ....[44]....
        /*0464*/ 	.word	0x00002570
        /*0468*/ 	.word	0x000000ff
        /*046c*/ 	.word	0x00000000
        /*0470*/ 	.short	0x010a
        /*0472*/ 	.byte	0x05
	.zero		1


	//   ....[45]....
        /*0474*/ 	.word	0x00002600
        /*0478*/ 	.word	0x000000ff
        /*047c*/ 	.word	0x00000000
        /*0480*/ 	.short	0x010a
        /*0482*/ 	.byte	0x05
	.zero		1


	//   ....[46]....
        /*0484*/ 	.word	0x000026a0
        /*0488*/ 	.word	0x00000000
        /*048c*/ 	.word	0x00000000
        /*0490*/ 	.short	0x010a
        /*0492*/ 	.byte	0xff
	.zero		1


	//   ....[47]....
        /*0494*/ 	.word	0x000027c0
        /*0498*/ 	.word	0x00000000
        /*049c*/ 	.word	0x000000e0
        /*04a0*/ 	.short	0x010a
        /*04a2*/ 	.byte	0xff
	.zero		1


	//   ....[48]....
        /*04a4*/ 	.word	0x00002830
        /*04a8*/ 	.word	0x00000004
        /*04ac*/ 	.word	0x00000000
        /*04b0*/ 	.short	0x0101
        /*04b2*/ 	.byte	0xff
	.zero		1


	//   ....[49]....
        /*04b4*/ 	.word	0x00002850
        /*04b8*/ 	.word	0x000000ff
        /*04bc*/ 	.word	0x000000c0
        /*04c0*/ 	.short	0x010a
        /*04c2*/ 	.byte	0x04
	.zero		1


	//   ....[50]....
        /*04c4*/ 	.word	0x00002970
        /*04c8*/ 	.word	0x00000000
        /*04cc*/ 	.word	0x000000b0
        /*04d0*/ 	.short	0x010a
        /*04d2*/ 	.byte	0xff
	.zero		1


	//   ....[51]....
        /*04d4*/ 	.word	0x00002a70
        /*04d8*/ 	.word	0x00000000
        /*04dc*/ 	.word	0x00000000
        /*04e0*/ 	.short	0x0101
        /*04e2*/ 	.byte	0xff
	.zero		1


	//   ....[52]....
        /*04e4*/ 	.word	0x00002b00
        /*04e8*/ 	.word	0x000000ff
        /*04ec*/ 	.word	0x000000c0
        /*04f0*/ 	.short	0x0106
        /*04f2*/ 	.byte	0x04
	.zero		1


	//   ....[53]....
        /*04f4*/ 	.word	0x00002b20
        /*04f8*/ 	.word	0x000000ff
        /*04fc*/ 	.word	0x000000c0
        /*0500*/ 	.short	0x010a
        /*0502*/ 	.byte	0x04
	.zero		1


	//   ....[54]....
        /*0504*/ 	.word	0x00002bb0
        /*0508*/ 	.word	0x000000ff
        /*050c*/ 	.word	0x000000c0
        /*0510*/ 	.short	0x0106
        /*0512*/ 	.byte	0x07
	.zero		1


	//   ....[55]....
        /*0514*/ 	.word	0x00002bf0
        /*0518*/ 	.word	0x00000000
        /*051c*/ 	.word	0x000000c0
        /*0520*/ 	.short	0x010a
        /*0522*/ 	.byte	0xff
	.zero		1


	//   ....[56]....
        /*0524*/ 	.word	0x00002e40
        /*0528*/ 	.word	0x000000ff
        /*052c*/ 	.word	0x00000008
        /*0530*/ 	.short	0x010a
        /*0532*/ 	.byte	0x05
	.zero		1


	//   ....[57]....
        /*0534*/ 	.word	0x00002e60
        /*0538*/ 	.word	0x000000ff
        /*053c*/ 	.word	0x00000008
        /*0540*/ 	.short	0x010a
        /*0542*/ 	.byte	0x05
	.zero		1


	//   ....[58]....
        /*0544*/ 	.word	0x00002ff0
        /*0548*/ 	.word	0x000000ff
        /*054c*/ 	.word	0x00000008
        /*0550*/ 	.short	0x010a
        /*0552*/ 	.byte	0x05
	.zero		1


	//   ....[59]....
        /*0554*/ 	.word	0x00003010
        /*0558*/ 	.word	0x000000ff
        /*055c*/ 	.word	0x00000008
        /*0560*/ 	.short	0x010a
        /*0562*/ 	.byte	0x05
	.zero		1


	//   ....[60]....
        /*0564*/ 	.word	0x000030d0
        /*0568*/ 	.word	0x000000ff
        /*056c*/ 	.word	0x00000000
        /*0570*/ 	.short	0x0101
        /*0572*/ 	.byte	0x04
	.zero		1


	//   ....[61]....
        /*0574*/ 	.word	0x000033c0
        /*0578*/ 	.word	0x00000000
        /*057c*/ 	.word	0x000000b0
        /*0580*/ 	.short	0x010a
        /*0582*/ 	.byte	0xff
	.zero		1


	//   ....[62]....
        /*0584*/ 	.word	0x00003480
        /*0588*/ 	.word	0x00000000
        /*058c*/ 	.word	0x00000000
        /*0590*/ 	.short	0x0101
        /*0592*/ 	.byte	0xff
	.zero		1


	//   ....[63]....
        /*0594*/ 	.word	0x00003570
        /*0598*/ 	.word	0x000000ff
        /*059c*/ 	.word	0x00000000
        /*05a0*/ 	.short	0x010a
        /*05a2*/ 	.byte	0x04
	.zero		1


	//   ....[64]....
        /*05a4*/ 	.word	0x000035e0
        /*05a8*/ 	.word	0x000000ff
        /*05ac*/ 	.word	0x00000000
        /*05b0*/ 	.short	0x010a
        /*05b2*/ 	.byte	0x08
	.zero		1


	//   ....[65]....
        /*05b4*/ 	.word	0x000036d0
        /*05b8*/ 	.word	0x000000ff
        /*05bc*/ 	.word	0x00000000
        /*05c0*/ 	.short	0x010a
        /*05c2*/ 	.byte	0x04
	.zero		1


	//   ....[66]....
        /*05c4*/ 	.word	0x00003710
        /*05c8*/ 	.word	0x000000ff
        /*05cc*/ 	.word	0x000000d8
        /*05d0*/ 	.short	0x010a
        /*05d2*/ 	.byte	0x0d
	.zero		1


	//   ....[67]....
        /*05d4*/ 	.word	0x00003950
        /*05d8*/ 	.word	0x000000ff
        /*05dc*/ 	.word	0x00000100
        /*05e0*/ 	.short	0x010a
        /*05e2*/ 	.byte	0x0d
	.zero		1


	//   ....[68]....
        /*05e4*/ 	.word	0x00003e70
        /*05e8*/ 	.word	0x00000008
        /*05ec*/ 	.word	0x000000b0
        /*05f0*/ 	.short	0x010a
        /*05f2*/ 	.byte	0xff
	.zero		1


	//   ....[69]....
        /*05f4*/ 	.word	0x00003fe0
        /*05f8*/ 	.word	0x00000000
        /*05fc*/ 	.word	0x00000000
        /*0600*/ 	.short	0x0101
        /*0602*/ 	.byte	0xff
	.zero		1


	//   ....[70]....
        /*0604*/ 	.word	0x000044c0
        /*0608*/ 	.word	0x000000ff
        /*060c*/ 	.word	0x000000a8
        /*0610*/ 	.short	0x010a
        /*0612*/ 	.byte	0x15
	.zero		1


	//   ....[71]....
        /*0614*/ 	.word	0x00004650
        /*0618*/ 	.word	0x000000ff
        /*061c*/ 	.word	0x00000080
        /*0620*/ 	.short	0x010a
        /*0622*/ 	.byte	0x15
	.zero		1


	//   ....[72]....
        /*0624*/ 	.word	0x000049b0
        /*0628*/ 	.word	0x000000ff
        /*062c*/ 	.word	0x00000060
        /*0630*/ 	.short	0x010b
        /*0632*/ 	.byte	0x15
	.zero		1


	//   ....[73]....
        /*0634*/ 	.word	0x000049c0
        /*0638*/ 	.word	0x000000ff
        /*063c*/ 	.word	0x00000000
        /*0640*/ 	.short	0x0101
        /*0642*/ 	.byte	0x1e
	.zero		1


	//   ....[74]....
        /*0644*/ 	.word	0x000049e0
        /*0648*/ 	.word	0x000000ff
        /*064c*/ 	.word	0x00000088
        /*0650*/ 	.short	0x010a
        /*0652*/ 	.byte	0x15
	.zero		1


	//   ....[75]....
        /*0654*/ 	.word	0x00004d00
        /*0658*/ 	.word	0x000000ff
        /*065c*/ 	.word	0x00000068
        /*0660*/ 	.short	0x010b
        /*0662*/ 	.byte	0x15
	.zero		1


	//   ....[76]....
        /*0664*/ 	.word	0x00004d10
        /*0668*/ 	.word	0x000000ff
        /*066c*/ 	.word	0x00000000
        /*0670*/ 	.short	0x0101
        /*0672*/ 	.byte	0x1f
	.zero		1


	//   ....[77]....
        /*0674*/ 	.word	0x00004d30
        /*0678*/ 	.word	0x000000ff
        /*067c*/ 	.word	0x00000090
        /*0680*/ 	.short	0x010a
        /*0682*/ 	.byte	0x15
	.zero		1


	//   ....[78]....
        /*0684*/ 	.word	0x00005040
        /*0688*/ 	.word	0x000000ff
        /*068c*/ 	.word	0x00000070
        /*0690*/ 	.short	0x010b
        /*0692*/ 	.byte	0x15
	.zero		1


	//   ....[79]....
        /*0694*/ 	.word	0x00005050
        /*0698*/ 	.word	0x000000ff
        /*069c*/ 	.word	0x00000000
        /*06a0*/ 	.short	0x0101
        /*06a2*/ 	.byte	0x25
	.zero		1


	//   ....[80]....
        /*06a4*/ 	.word	0x00005070
        /*06a8*/ 	.word	0x000000ff
        /*06ac*/ 	.word	0x00000098
        /*06b0*/ 	.short	0x010a
        /*06b2*/ 	.byte	0x15
	.zero		1


	//   ....[81]....
        /*06b4*/ 	.word	0x000052f0
        /*06b8*/ 	.word	0x000000ff
        /*06bc*/ 	.word	0x00000078
        /*06c0*/ 	.short	0x010b
        /*06c2*/ 	.byte	0x15
	.zero		1


	//   ....[82]....
        /*06c4*/ 	.word	0x00005300
        /*06c8*/ 	.word	0x000000ff
        /*06cc*/ 	.word	0x00000000
        /*06d0*/ 	.short	0x0101
        /*06d2*/ 	.byte	0x20
	.zero		1


	//   ....[83]....
        /*06d4*/ 	.word	0x00005310
        /*06d8*/ 	.word	0x000000ff
        /*06dc*/ 	.word	0x00000080
        /*06e0*/ 	.short	0x010a
        /*06e2*/ 	.byte	0x15
	.zero		1


	//   ....[84]....
        /*06e4*/ 	.word	0x00005570
        /*06e8*/ 	.word	0x000000ff
        /*06ec*/ 	.word	0x00000060
        /*06f0*/ 	.short	0x010b
        /*06f2*/ 	.byte	0x15
	.zero		1


	//   ....[85]....
        /*06f4*/ 	.word	0x00005580
        /*06f8*/ 	.word	0x000000ff
        /*06fc*/ 	.word	0x00000000
        /*0700*/ 	.short	0x0101
        /*0702*/ 	.byte	0x1e
	.zero		1


	//   ....[86]....
        /*0704*/ 	.word	0x00005590
        /*0708*/ 	.word	0x000000ff
        /*070c*/ 	.word	0x00000088
        /*0710*/ 	.short	0x010a
        /*0712*/ 	.byte	0x15
	.zero		1


	//   ....[87]....
        /*0714*/ 	.word	0x00005860
        /*0718*/ 	.word	0x000000ff
        /*071c*/ 	.word	0x00000068
        /*0720*/ 	.short	0x010b
        /*0722*/ 	.byte	0x15
	.zero		1


	//   ....[88]....
        /*0724*/ 	.word	0x00005870
        /*0728*/ 	.word	0x000000ff
        /*072c*/ 	.word	0x00000000
        /*0730*/ 	.short	0x0101
        /*0732*/ 	.byte	0x1f
	.zero		1


	//   ....[89]....
        /*0734*/ 	.word	0x00005880
        /*0738*/ 	.word	0x000000ff
        /*073c*/ 	.word	0x00000090
        /*0740*/ 	.short	0x010a
        /*0742*/ 	.byte	0x15
	.zero		1


	//   ....[90]....
        /*0744*/ 	.word	0x00005b50
        /*0748*/ 	.word	0x000000ff
        /*074c*/ 	.word	0x00000070
        /*0750*/ 	.short	0x010b
        /*0752*/ 	.byte	0x15
	.zero		1


	//   ....[91]....
        /*0754*/ 	.word	0x00005b60
        /*0758*/ 	.word	0x000000ff
        /*075c*/ 	.word	0x00000000
        /*0760*/ 	.short	0x0101
        /*0762*/ 	.byte	0x25
	.zero		1


	//   ....[92]....
        /*0764*/ 	.word	0x00005b70
        /*0768*/ 	.word	0x000000ff
        /*076c*/ 	.word	0x00000098
        /*0770*/ 	.short	0x010a
        /*0772*/ 	.byte	0x15
	.zero		1


	//   ....[93]....
        /*0774*/ 	.word	0x00005ec0
        /*0778*/ 	.word	0x000000ff
        /*077c*/ 	.word	0x00000078
        /*0780*/ 	.short	0x010b
        /*0782*/ 	.byte	0x15
	.zero		1


	//   ....[94]....
        /*0784*/ 	.word	0x00005ed0
        /*0788*/ 	.word	0x000000ff
        /*078c*/ 	.word	0x00000000
        /*0790*/ 	.short	0x0101
        /*0792*/ 	.byte	0x20
	.zero		1


	//   ....[95]....
        /*0794*/ 	.word	0x00005ef0
        /*0798*/ 	.word	0x000000ff
        /*079c*/ 	.word	0x00000080
        /*07a0*/ 	.short	0x010a
        /*07a2*/ 	.byte	0x15
	.zero		1


	//   ....[96]....
        /*07a4*/ 	.word	0x00005f10
        /*07a8*/ 	.word	0x000000ff
        /*07ac*/ 	.word	0x00000088
        /*07b0*/ 	.short	0x010a
        /*07b2*/ 	.byte	0x15
	.zero		1


	//   ....[97]....
        /*07b4*/ 	.word	0x00005f30
        /*07b8*/ 	.word	0x000000ff
        /*07bc*/ 	.word	0x00000090
        /*07c0*/ 	.short	0x010a
        /*07c2*/ 	.byte	0x15
	.zero		1


	//   ....[98]....
        /*07c4*/ 	.word	0x00005f80
        /*07c8*/ 	.word	0x00000002
        /*07cc*/ 	.word	0x00000098
        /*07d0*/ 	.short	0x010a
        /*07d2*/ 	.byte	0xff
	.zero		1


	//   ....[99]....
        /*07d4*/ 	.word	0x000062e0
        /*07d8*/ 	.word	0x00000000
        /*07dc*/ 	.word	0x000000b0
        /*07e0*/ 	.short	0x010a
        /*07e2*/ 	.byte	0xff
	.zero		1


	//   ....[100]....
        /*07e4*/ 	.word	0x000063b0
        /*07e8*/ 	.word	0x00000000
        /*07ec*/ 	.word	0x00000000
        /*07f0*/ 	.short	0x0101
        /*07f2*/ 	.byte	0xff
	.zero		1


	//   ....[101]....
        /*07f4*/ 	.word	0x00007080
        /*07f8*/ 	.word	0x000000ff
        /*07fc*/ 	.word	0x00000060
        /*0800*/ 	.short	0x010a
        /*0802*/ 	.byte	0x2e
	.zero		1


	//   ....[102]....
        /*0804*/ 	.word	0x00007110
        /*0808*/ 	.word	0x000000ff
        /*080c*/ 	.word	0x000000d0
        /*0810*/ 	.short	0x010a
        /*0812*/ 	.byte	0x2e
	.zero		1


	//   ....[103]....
        /*0814*/ 	.word	0x00007280
        /*0818*/ 	.word	0x000000ff
        /*081c*/ 	.word	0x00000060
        /*0820*/ 	.short	0x010a
        /*0822*/ 	.byte	0x2e
	.zero		1


	//   ....[104]....
        /*0824*/ 	.word	0x00007540
        /*0828*/ 	.word	0x000000ff
        /*082c*/ 	.word	0x000000d0
        /*0830*/ 	.short	0x010a
        /*0832*/ 	.byte	0x2e
	.zero		1


	//   ....[105]....
        /*0834*/ 	.word	0x000076e0
        /*0838*/ 	.word	0x000000ff
        /*083c*/ 	.word	0x00000000
        /*0840*/ 	.short	0x0101
        /*0842*/ 	.byte	0x05
	.zero		1


	//   ....[106]....
        /*0844*/ 	.word	0x00008000
        /*0848*/ 	.word	0x00000000
        /*084c*/ 	.word	0x00000000
        /*0850*/ 	.short	0x0101
        /*0852*/ 	.byte	0xff
	.zero		1


	//   ....[107]....
        /*0854*/ 	.word	0x00008010
        /*0858*/ 	.word	0x00000003
        /*085c*/ 	.word	0x00000060
        /*0860*/ 	.short	0x010a
        /*0862*/ 	.byte	0xff
	.zero		1


	//   ....[108]....
        /*0864*/ 	.word	0x00008100
        /*0868*/ 	.word	0x00000003
        /*086c*/ 	.word	0x00000060
        /*0870*/ 	.short	0x010a
        /*0872*/ 	.byte	0xff
	.zero		1


	//   ....[109]....
        /*0874*/ 	.word	0x00008e10
        /*0878*/ 	.word	0x00000000
        /*087c*/ 	.word	0x00000000
        /*0880*/ 	.short	0x0101
        /*0882*/ 	.byte	0xff
	.zero		1


	//   ....[110]....
        /*0884*/ 	.word	0x00008e50
        /*0888*/ 	.word	0x00000003
        /*088c*/ 	.word	0x00000060
        /*0890*/ 	.short	0x010a
        /*0892*/ 	.byte	0xff
	.zero		1


	//   ....[111]....
        /*0894*/ 	.word	0x00008f00
        /*0898*/ 	.word	0x00000003
        /*089c*/ 	.word	0x00000060
        /*08a0*/ 	.short	0x010a
        /*08a2*/ 	.byte	0xff
	.zero		1


	//   ....[112]....
        /*08a4*/ 	.word	0x00009c20
        /*08a8*/ 	.word	0x00000000
        /*08ac*/ 	.word	0x00000000
        /*08b0*/ 	.short	0x0101
        /*08b2*/ 	.byte	0xff
	.zero		1


	//   ....[113]....
        /*08b4*/ 	.word	0x00009c60
        /*08b8*/ 	.word	0x00000003
        /*08bc*/ 	.word	0x00000060
        /*08c0*/ 	.short	0x010a
        /*08c2*/ 	.byte	0xff
	.zero		1


	//   ....[114]....
        /*08c4*/ 	.word	0x00009d10
        /*08c8*/ 	.word	0x00000003
        /*08cc*/ 	.word	0x00000060
        /*08d0*/ 	.short	0x010a
        /*08d2*/ 	.byte	0xff
	.zero		1


	//   ....[115]....
        /*08d4*/ 	.word	0x0000aa50
        /*08d8*/ 	.word	0x00000000
        /*08dc*/ 	.word	0x00000000
        /*08e0*/ 	.short	0x0101
        /*08e2*/ 	.byte	0xff
	.zero		1


	//   ....[116]....
        /*08e4*/ 	.word	0x0000aa90
        /*08e8*/ 	.word	0x00000003
        /*08ec*/ 	.word	0x00000060
        /*08f0*/ 	.short	0x010a
        /*08f2*/ 	.byte	0xff
	.zero		1


	//   ....[117]....
        /*08f4*/ 	.word	0x0000ab40
        /*08f8*/ 	.word	0x00000003
        /*08fc*/ 	.word	0x00000060
        /*0900*/ 	.short	0x010a
        /*0902*/ 	.byte	0xff
	.zero		1


	//   ....[118]....
        /*0904*/ 	.word	0x0000b8b0
        /*0908*/ 	.word	0x00000000
        /*090c*/ 	.word	0x00000000
        /*0910*/ 	.short	0x0101
        /*0912*/ 	.byte	0xff
	.zero		1


	//   ....[119]....
        /*0914*/ 	.word	0x0000b8f0
        /*0918*/ 	.word	0x00000003
        /*091c*/ 	.word	0x00000060
        /*0920*/ 	.short	0x010a
        /*0922*/ 	.byte	0xff
	.zero		1


	//   ....[120]....
        /*0924*/ 	.word	0x0000b9a0
        /*0928*/ 	.word	0x00000003
        /*092c*/ 	.word	0x00000060
        /*0930*/ 	.short	0x010a
        /*0932*/ 	.byte	0xff
	.zero		1


	//   ....[121]....
        /*0934*/ 	.word	0x0000c6f0
        /*0938*/ 	.word	0x00000000
        /*093c*/ 	.word	0x00000000
        /*0940*/ 	.short	0x0101
        /*0942*/ 	.byte	0xff
	.zero		1


	//   ....[122]....
        /*0944*/ 	.word	0x0000c730
        /*0948*/ 	.word	0x00000003
        /*094c*/ 	.word	0x00000060
        /*0950*/ 	.short	0x010a
        /*0952*/ 	.byte	0xff
	.zero		1


	//   ....[123]....
        /*0954*/ 	.word	0x0000c7e0
        /*0958*/ 	.word	0x00000003
        /*095c*/ 	.word	0x00000060
        /*0960*/ 	.short	0x010a
        /*0962*/ 	.byte	0xff
	.zero		1


	//   ....[124]....
        /*0964*/ 	.word	0x0000d540
        /*0968*/ 	.word	0x00000000
        /*096c*/ 	.word	0x00000000
        /*0970*/ 	.short	0x0101
        /*0972*/ 	.byte	0xff
	.zero		1


	//   ....[125]....
        /*0974*/ 	.word	0x0000d560
        /*0978*/ 	.word	0x00000003
        /*097c*/ 	.word	0x00000060
        /*0980*/ 	.short	0x010a
        /*0982*/ 	.byte	0xff
	.zero		1


	//   ....[126]....
        /*0984*/ 	.word	0x0000d610
        /*0988*/ 	.word	0x00000003
        /*098c*/ 	.word	0x00000060
        /*0990*/ 	.short	0x010a
        /*0992*/ 	.byte	0xff
	.zero		1


	//   ....[127]....
        /*0994*/ 	.word	0x0000e300
        /*0998*/ 	.word	0x00000000
        /*099c*/ 	.word	0x00000000
        /*09a0*/ 	.short	0x0101
        /*09a2*/ 	.byte	0xff
	.zero		1


	//   ....[128]....
        /*09a4*/ 	.word	0x0000e440
        /*09a8*/ 	.word	0x000000ff
        /*09ac*/ 	.word	0x00000000
        /*09b0*/ 	.short	0x0101
        /*09b2*/ 	.byte	0x04
	.zero		1


	//   ....[129]....
        /*09b4*/ 	.word	0x0000e450
        /*09b8*/ 	.word	0x000000ff
        /*09bc*/ 	.word	0x00000100
        /*09c0*/ 	.short	0x0101
        /*09c2*/ 	.byte	0x2e
	.zero		1


	//   ....[130]....
        /*09c4*/ 	.word	0x0000e5d0
        /*09c8*/ 	.word	0x000000ff
        /*09cc*/ 	.word	0x00000000
        /*09d0*/ 	.short	0x0101
        /*09d2*/ 	.byte	0x04
	.zero		1


	//   ....[131]....
        /*09d4*/ 	.word	0x0000e5f0
        /*09d8*/ 	.word	0x00000003
        /*09dc*/ 	.word	0x000000f0
        /*09e0*/ 	.short	0x010a
        /*09e2*/ 	.byte	0xff
	.zero		1


	//   ....[132]....
        /*09e4*/ 	.word	0x0000e650
        /*09e8*/ 	.word	0x00000000
        /*09ec*/ 	.word	0x00000030
        /*09f0*/ 	.short	0x010a
        /*09f2*/ 	.byte	0xff
	.zero		1


	//   ....[133]....
        /*09f4*/ 	.word	0x0000e6a0
        /*09f8*/ 	.word	0x00000003
        /*09fc*/ 	.word	0x000000b0
        /*0a00*/ 	.short	0x010a
        /*0a02*/ 	.byte	0xff
	.zero		1


	//   ....[134]....
        /*0a04*/ 	.word	0x0000e700
        /*0a08*/ 	.word	0x00000000
        /*0a0c*/ 	.word	0x00000000
        /*0a10*/ 	.short	0x010a
        /*0a12*/ 	.byte	0xff
	.zero		1


	//   ....[135]....
        /*0a14*/ 	.word	0x0000e760
        /*0a18*/ 	.word	0x00000000
        /*0a1c*/ 	.word	0x00000000
        /*0a20*/ 	.short	0x010a
        /*0a22*/ 	.byte	0xff
	.zero		1


	//   ....[136]....
        /*0a24*/ 	.word	0x0000e7c0
        /*0a28*/ 	.word	0x00000000
        /*0a2c*/ 	.word	0x00000000
        /*0a30*/ 	.short	0x010a
        /*0a32*/ 	.byte	0xff
	.zero		1


	//   ....[137]....
        /*0a34*/ 	.word	0x0000e820
        /*0a38*/ 	.word	0x00000000
        /*0a3c*/ 	.word	0x00000000
        /*0a40*/ 	.short	0x010a
        /*0a42*/ 	.byte	0xff
	.zero		1


	//   ....[138]....
        /*0a44*/ 	.word	0x0000e880
        /*0a48*/ 	.word	0x00000000
        /*0a4c*/ 	.word	0x00000000
        /*0a50*/ 	.short	0x010a
        /*0a52*/ 	.byte	0xff
	.zero		1


	//   ....[139]....
        /*0a54*/ 	.word	0x0000e8d0
        /*0a58*/ 	.word	0x00000000
        /*0a5c*/ 	.word	0x000000e0
        /*0a60*/ 	.short	0x010a
        /*0a62*/ 	.byte	0xff
	.zero		1


	//   ....[140]....
        /*0a64*/ 	.word	0x0000e930
        /*0a68*/ 	.word	0x00000000
        /*0a6c*/ 	.word	0x000000c0
        /*0a70*/ 	.short	0x010a
        /*0a72*/ 	.byte	0xff
	.zero		1


	//   ....[141]....
        /*0a74*/ 	.word	0x0000e980
        /*0a78*/ 	.word	0x00000000
        /*0a7c*/ 	.word	0x000000b0
        /*0a80*/ 	.short	0x010a
        /*0a82*/ 	.byte	0xff
	.zero		1


	//   ....[142]....
        /*0a84*/ 	.word	0x0000e9e0
        /*0a88*/ 	.word	0x00000000
        /*0a8c*/ 	.word	0x000000c0
        /*0a90*/ 	.short	0x010a
        /*0a92*/ 	.byte	0xff
	.zero		1


	//   ....[143]....
        /*0a94*/ 	.word	0x0000ea40
        /*0a98*/ 	.word	0x00000005
        /*0a9c*/ 	.word	0x00000008
        /*0aa0*/ 	.short	0x010a
        /*0aa2*/ 	.byte	0xff
	.zero		1


	//   ....[144]....
        /*0aa4*/ 	.word	0x0000eb30
        /*0aa8*/ 	.word	0x00000003
        /*0aac*/ 	.word	0x00000008
        /*0ab0*/ 	.short	0x010a
        /*0ab2*/ 	.byte	0xff
	.zero		1


	//   ....[145]....
        /*0ab4*/ 	.word	0x0000eb80
        /*0ab8*/ 	.word	0x00000000
        /*0abc*/ 	.word	0x000000b0
        /*0ac0*/ 	.short	0x010a
        /*0ac2*/ 	.byte	0xff
	.zero		1


	//   ....[146]....
        /*0ac4*/ 	.word	0x0000ebe0
        /*0ac8*/ 	.word	0x00000000
        /*0acc*/ 	.word	0x00000000
        /*0ad0*/ 	.short	0x010a
        /*0ad2*/ 	.byte	0xff
	.zero		1


	//   ....[147]....
        /*0ad4*/ 	.word	0x0000ec40
        /*0ad8*/ 	.word	0x00000000
        /*0adc*/ 	.word	0x000000d8
        /*0ae0*/ 	.short	0x010a
        /*0ae2*/ 	.byte	0xff
	.zero		1


	//   ....[148]....
        /*0ae4*/ 	.word	0x0000eca0
        /*0ae8*/ 	.word	0x00000000
        /*0aec*/ 	.word	0x00000100
        /*0af0*/ 	.short	0x010a
        /*0af2*/ 	.byte	0xff
	.zero		1


	//   ....[149]....
        /*0af4*/ 	.word	0x0000ecf0
        /*0af8*/ 	.word	0x00000008
        /*0afc*/ 	.word	0x000000b0
        /*0b00*/ 	.short	0x010a
        /*0b02*/ 	.byte	0xff
	.zero		1


	//   ....[150]....
        /*0b04*/ 	.word	0x0000ed50
        /*0b08*/ 	.word	0x00000000
        /*0b0c*/ 	.word	0x000000a8
        /*0b10*/ 	.short	0x010a
        /*0b12*/ 	.byte	0xff
	.zero		1


	//   ....[151]....
        /*0b14*/ 	.word	0x0000edb0
        /*0b18*/ 	.word	0x00000005
        /*0b1c*/ 	.word	0x00000080
        /*0b20*/ 	.short	0x010a
        /*0b22*/ 	.byte	0xff
	.zero		1


	//   ....[152]....
        /*0b24*/ 	.word	0x0000ee10
        /*0b28*/ 	.word	0x00000005
        /*0b2c*/ 	.word	0x00000088
        /*0b30*/ 	.short	0x010a
        /*0b32*/ 	.byte	0xff
	.zero		1


	//   ....[153]....
        /*0b34*/ 	.word	0x0000ee70
        /*0b38*/ 	.word	0x00000005
        /*0b3c*/ 	.word	0x00000090
        /*0b40*/ 	.short	0x010a
        /*0b42*/ 	.byte	0xff
	.zero		1


	//   ....[154]....
        /*0b44*/ 	.word	0x0000eed0
        /*0b48*/ 	.word	0x00000005
        /*0b4c*/ 	.word	0x00000098
        /*0b50*/ 	.short	0x010a
        /*0b52*/ 	.byte	0xff
	.zero		1


	//   ....[155]....
        /*0b54*/ 	.word	0x0000ef30
        /*0b58*/ 	.word	0x00000000
        /*0b5c*/ 	.word	0x00000080
        /*0b60*/ 	.short	0x010a
        /*0b62*/ 	.byte	0xff
	.zero		1


	//   ....[156]....
        /*0b64*/ 	.word	0x0000ef90
        /*0b68*/ 	.word	0x00000000
        /*0b6c*/ 	.word	0x00000088
        /*0b70*/ 	.short	0x010a
        /*0b72*/ 	.byte	0xff
	.zero		1


	//   ....[157]....
        /*0b74*/ 	.word	0x0000eff0
        /*0b78*/ 	.word	0x00000000
        /*0b7c*/ 	.word	0x00000090
        /*0b80*/ 	.short	0x010a
        /*0b82*/ 	.byte	0xff
	.zero		1


	//   ....[158]....
        /*0b84*/ 	.word	0x0000f050
        /*0b88*/ 	.word	0x00000000
        /*0b8c*/ 	.word	0x00000098
        /*0b90*/ 	.short	0x010a
        /*0b92*/ 	.byte	0xff
	.zero		1


	//   ....[159]....
        /*0b94*/ 	.word	0x0000f0b0
        /*0b98*/ 	.word	0x00000003
        /*0b9c*/ 	.word	0x00000080
        /*0ba0*/ 	.short	0x010a
        /*0ba2*/ 	.byte	0xff
	.zero		1


	//   ....[160]....
        /*0ba4*/ 	.word	0x0000f110
        /*0ba8*/ 	.word	0x00000003
        /*0bac*/ 	.word	0x00000088
        /*0bb0*/ 	.short	0x010a
        /*0bb2*/ 	.byte	0xff
	.zero		1


	//   ....[161]....
        /*0bb4*/ 	.word	0x0000f170
        /*0bb8*/ 	.word	0x00000003
        /*0bbc*/ 	.word	0x00000090
        /*0bc0*/ 	.short	0x010a
        /*0bc2*/ 	.byte	0xff
	.zero		1


	//   ....[162]....
        /*0bc4*/ 	.word	0x0000f1c0
        /*0bc8*/ 	.word	0x00000000
        /*0bcc*/ 	.word	0x000000b0
        /*0bd0*/ 	.short	0x010a
        /*0bd2*/ 	.byte	0xff
	.zero		1


	//   ....[163]....
        /*0bd4*/ 	.word	0x0000f220
        /*0bd8*/ 	.word	0x00000003
        /*0bdc*/ 	.word	0x00000060
        /*0be0*/ 	.short	0x010a
        /*0be2*/ 	.byte	0xff
	.zero		1


	//   ....[164]....
        /*0be4*/ 	.word	0x0000f280
        /*0be8*/ 	.word	0x00000003
        /*0bec*/ 	.word	0x000000d0
        /*0bf0*/ 	.short	0x010a
        /*0bf2*/ 	.byte	0xff
	.zero		1


	//   ....[165]....
        /*0bf4*/ 	.word	0x0000f2d0
        /*0bf8*/ 	.word	0x00000003
        /*0bfc*/ 	.word	0x00000060
        /*0c00*/ 	.short	0x010a
        /*0c02*/ 	.byte	0xff
	.zero		1


	//   ....[166]....
        /*0c04*/ 	.word	0x0000f320
        /*0c08*/ 	.word	0x00000003
        /*0c0c*/ 	.word	0x00000060
        /*0c10*/ 	.short	0x010a
        /*0c12*/ 	.byte	0xff
	.zero		1


	//   ....[167]....
        /*0c14*/ 	.word	0x0000f370
        /*0c18*/ 	.word	0x00000003
        /*0c1c*/ 	.word	0x00000060
        /*0c20*/ 	.short	0x010a
        /*0c22*/ 	.byte	0xff
	.zero		1


	//   ....[168]....
        /*0c24*/ 	.word	0x0000f3c0
        /*0c28*/ 	.word	0x00000003
        /*0c2c*/ 	.word	0x00000060
        /*0c30*/ 	.short	0x010a
        /*0c32*/ 	.byte	0xff
	.zero		1


	//   ....[169]....
        /*0c34*/ 	.word	0x0000f410
        /*0c38*/ 	.word	0x00000003
        /*0c3c*/ 	.word	0x00000060
        /*0c40*/ 	.short	0x010a
        /*0c42*/ 	.byte	0xff
	.zero		1


	//   ....[170]....
        /*0c44*/ 	.word	0x0000f460
        /*0c48*/ 	.word	0x00000003
        /*0c4c*/ 	.word	0x00000060
        /*0c50*/ 	.short	0x010a
        /*0c52*/ 	.byte	0xff
	.zero		1


	//   ....[171]....
        /*0c54*/ 	.word	0x0000f4b0
        /*0c58*/ 	.word	0x00000003
        /*0c5c*/ 	.word	0x00000060
        /*0c60*/ 	.short	0x010a
        /*0c62*/ 	.byte	0xff
	.zero		1


	//----- nvinfo : EIATTR_NUM_MBARRIERS
	.align		4
.L_47:
        /*0c64*/ 	.byte	0x03, 0x38
        /*0c66*/ 	.short	0x0021


	//----- nvinfo : EIATTR_EXIT_INSTR_OFFSETS
	.align		4
        /*0c68*/ 	.byte	0x04, 0x1c
        /*0c6a*/ 	.short	(.L_49 - .L_48)


	//   ....[0]....
.L_48:
        /*0c6c*/ 	.word	0x000026d0


	//   ....[1]....
        /*0c70*/ 	.word	0x00002bc0


	//   ....[2]....
        /*0c74*/ 	.word	0x00002c20


	//   ....[3]....
        /*0c78*/ 	.word	0x00003bb0


	//   ....[4]....
        /*0c7c*/ 	.word	0x00005fb0


	//   ....[5]....
        /*0c80*/ 	.word	0x00005ff0


	//   ....[6]....
        /*0c84*/ 	.word	0x0000e4c0


	//   ....[7]....
        /*0c88*/ 	.word	0x0000e540


	//   ....[8]....
        /*0c8c*/ 	.word	0x0000e570


	//   ....[9]....
        /*0c90*/ 	.word	0x0000e5e0


	//----- nvinfo : EIATTR_MAX_THREADS
	.align		4
.L_49:
        /*0c94*/ 	.byte	0x04, 0x05
        /*0c96*/ 	.short	(.L_51 - .L_50)
.L_50:
        /*0c98*/ 	.word	0x00000100
        /*0c9c*/ 	.word	0x00000001
        /*0ca0*/ 	.word	0x00000001


	//----- nvinfo : EIATTR_CRS_STACK_SIZE
	.align		4
.L_51:
        /*0ca4*/ 	.byte	0x04, 0x1e
        /*0ca6*/ 	.short	(.L_53 - .L_52)
.L_52:
        /*0ca8*/ 	.word	0x00000000


	//----- nvinfo : EIATTR_CBANK_PARAM_SIZE
	.align		4
.L_53:
        /*0cac*/ 	.byte	0x03, 0x19
        /*0cae*/ 	.short	0x0a00


	//----- nvinfo : EIATTR_PARAM_CBANK
	.align		4
        /*0cb0*/ 	.byte	0x04, 0x0a
        /*0cb2*/ 	.short	(.L_55 - .L_54)
	.align		4
.L_54:
        /*0cb4*/ 	.word	index@(.nv.constant0._ZN7cutlass13device_kernelINS_4gemm6kernel13GemmUniversalIN4cute5tupleIJiiiiEEENS1_10collective13CollectiveMmaINS1_41MainloopSm100TmaUmmaWarpSpecializedSparseILi6ELi2ELi1ENS5_IJNS4_1CILi2EEENSA_ILi1EEESC_EEEEENS5_IJNSA_ILi256EEESF_NSA_ILi128EEEEEEaNS5_IJNS4_6LayoutINS5_IJiNS5_IJSB_iEEEiEEENS5_IJlNS5_IJSC_SB_EEElEEEEENSI_INS5_IJNS5_IJSG_iEEESO_iEEENS5_IJNS5_IJSG_NSA_ILi16384EEEEEENS5_IJSC_lEEElEEEEEEEEaNS5_IJlSC_lEEENS4_8TiledMMAINS4_8MMA_AtomIJNS4_28SM100_MMA_S8_2x1SM_SS_SPARSEIaaiLi256ELi256ELNS4_4UMMA5MajorE0ELS11_0ELNS10_8SaturateE0EEEEEENSI_INS5_IJSC_SC_SC_EEENS5_IJNSA_ILi0EEES16_S16_EEEEENS5_IJNS4_10UnderscoreES19_S19_EEEEENS4_18SM100_TMA_2SM_LOADENS4_14ComposedLayoutINS4_7SwizzleILi2ELi4ELi3EEENS4_25smem_sparse_ptr_flag_bitsILi2ELi8EEENSI_INS5_IJNS5_IJSC_NSA_ILi8EEEEEENS5_IJSB_NSA_ILi64EEEEEEEEENS5_IJNS5_IJS16_SG_EEESL_EEEEEEEvNS4_8identityES1C_NS1D_INS1E_ILi3ELi4ELi3EEENS4_18smem_ptr_flag_bitsILi8EEENSI_INS5_IJS1I_SG_EEENS5_IJSG_SC_EEEEEEEvS1R_EENS_8epilogue10collective18CollectiveEpilogueINS20_23Sm100TmaWarpSpecializedILi4ELi2ELi32ELb1ELb0EEEJNS5_IJSG_SF_SG_EEENS5_IJNSI_ISG_SC_EENSI_INSA_ILi32EEESC_EEEEEiNS5_IJSC_llEEEiS2A_NS20_6fusion15FusionCallbacksIS24_NS2B_17LinearCombinationIiiiiLNS_15FloatRoundStyleE2EEES25_S29_JEEENS4_5SM1004TMEM4LOAD26SM100_TMEM_LOAD_32dp32b32xENS4_13SM90_TMA_LOADENS1D_INS1E_ILi2ELi5ELi2EEENS1T_ILi32EEENSI_INS5_IJS27_NSA_ILi4EEEEEENS5_IJSC_S27_EEEEEEENS4_39AutoVectorizingCopyWithAssumedAlignmentILi128EEENS4_14SM90_TMA_STOREES2S_S2U_S2U_EEEvvEEEEvNT_6ParamsE)
        /*0cb8*/ 	.short	0x0380
        /*0cba*/ 	.short	0x0a00


	//----- nvinfo : EIATTR_SW_WAR
	.align		4
.L_55:
        /*0cbc*/ 	.byte	0x04, 0x36
        /*0cbe*/ 	.short	(.L_57 - .L_56)
.L_56:
        /*0cc0*/ 	.word	0x00000008
.L_57:


//--------------------- .nv.callgraph             --------------------------
	.section	.nv.callgraph,"",@"SHT_CUDA_CALLGRAPH"
	.align	4
	.sectionentsize	8
	.align		4
        /*0000*/ 	.word	0x00000000
	.align		4
        /*0004*/ 	.word	0xffffffff
	.align		4
        /*0008*/ 	.word	index@(_ZN7cutlass13device_kernelINS_4gemm6kernel13GemmUniversalIN4cute5tupleIJiiiiEEENS1_10collective13CollectiveMmaINS1_41MainloopSm100TmaUmmaWarpSpecializedSparseILi6ELi2ELi1ENS5_IJNS4_1CILi2EEENSA_ILi1EEESC_EEEEENS5_IJNSA_ILi256EEESF_NSA_ILi128EEEEEEaNS5_IJNS4_6LayoutINS5_IJiNS5_IJSB_iEEEiEEENS5_IJlNS5_IJSC_SB_EEElEEEEENSI_INS5_IJNS5_IJSG_iEEESO_iEEENS5_IJNS5_IJSG_NSA_ILi16384EEEEEENS5_IJSC_lEEElEEEEEEEEaNS5_IJlSC_lEEENS4_8TiledMMAINS4_8MMA_AtomIJNS4_28SM100_MMA_S8_2x1SM_SS_SPARSEIaaiLi256ELi256ELNS4_4UMMA5MajorE0ELS11_0ELNS10_8SaturateE0EEEEEENSI_INS5_IJSC_SC_SC_EEENS5_IJNSA_ILi0EEES16_S16_EEEEENS5_IJNS4_10UnderscoreES19_S19_EEEEENS4_18SM100_TMA_2SM_LOADENS4_14ComposedLayoutINS4_7SwizzleILi2ELi4ELi3EEENS4_25smem_sparse_ptr_flag_bitsILi2ELi8EEENSI_INS5_IJNS5_IJSC_NSA_ILi8EEEEEENS5_IJSB_NSA_ILi64EEEEEEEEENS5_IJNS5_IJS16_SG_EEESL_EEEEEEEvNS4_8identityES1C_NS1D_INS1E_ILi3ELi4ELi3EEENS4_18smem_ptr_flag_bitsILi8EEENSI_INS5_IJS1I_SG_EEENS5_IJSG_SC_EEEEEEEvS1R_EENS_8epilogue10collective18CollectiveEpilogueINS20_23Sm100TmaWarpSpecializedILi4ELi2ELi32ELb1ELb0EEEJNS5_IJSG_SF_SG_EEENS5_IJNSI_ISG_SC_EENSI_INSA_ILi32EEESC_EEEEEiNS5_IJSC_llEEEiS2A_NS20_6fusion15FusionCallbacksIS24_NS2B_17LinearCombinationIiiiiLNS_15FloatRoundStyleE2EEES25_S29_JEEENS4_5SM1004TMEM4LOAD26SM100_TMEM_LOAD_32dp32b32xENS4_13SM90_TMA_LOADENS1D_INS1E_ILi2ELi5ELi2EEENS1T_ILi32EEENSI_INS5_IJS27_NSA_ILi4EEEEEENS5_IJSC_S27_EEEEEEENS4_39AutoVectorizingCopyWithAssumedAlignmentILi128EEENS4_14SM90_TMA_STOREES2S_S2U_S2U_EEEvvEEEEvNT_6ParamsE)
	.align		4
        /*000c*/ 	.word	index@(__assertfail)
	.align		4
        /*0010*/ 	.word	0x00000000
	.align		4
        /*0014*/ 	.word	0xfffffffe
	.align		4
        /*0018*/ 	.word	0x00000000
	.align		4
        /*001c*/ 	.word	0xfffffffd
	.align		4
        /*0020*/ 	.word	0x00000000
	.align		4
        /*0024*/ 	.word	0xfffffffc


//--------------------- .nv.constant4             --------------------------
	.section	.nv.constant4,"a",@progbits
	.align	8
	.align		8
.nv.constant4:
        /*0000*/ 	.dword	__assertfail
	.align		8
        /*0008*/ 	.dword	__unnamed_1
	.align		8
        /*0010*/ 	.dword	__unnamed_2
	.align		8
        /*0018*/ 	.dword	_ZN39_INTERNAL_242cb86f_4_k_cu_38a3bd5a_29654cuda3std3__45__cpo5beginE
	.align		8
        /*0020*/ 	.dword	_ZN39_INTERNAL_242cb86f_4_k_cu_38a3bd5a_29654cuda3std3__45__cpo3endE
	.align		8
        /*0028*/ 	.dword	_ZN39_INTERNAL_242cb86f_4_k_cu_38a3bd5a_29654cuda3std3__45__cpo6cbeginE
	.align		8
        /*0030*/ 	.dword	_ZN39_INTERNAL_242cb86f_4_k_cu_38a3bd5a_29654cuda3std3__45__cpo4cendE
	.align		8
        /*0038*/ 	.dword	_ZN39_INTERNAL_242cb86f_4_k_cu_38a3bd5a_29654cuda3std3__441_GLOBAL__N__242cb86f_4_k_cu_38a3bd5a_29656ignoreE
	.align		8
        /*0040*/ 	.dword	_ZN39_INTERNAL_242cb86f_4_k_cu_38a3bd5a_29654cuda3std3__419piecewise_constructE
	.align		8
        /*0048*/ 	.dword	_ZN39_INTERNAL_242cb86f_4_k_cu_38a3bd5a_29654cuda3std3__48in_placeE
	.align		8
        /*0050*/ 	.dword	_ZN39_INTERNAL_242cb86f_4_k_cu_38a3bd5a_29654cuda3std6ranges3__45__cpo4swapE
	.align		8
        /*0058*/ 	.dword	_ZN39_INTERNAL_242cb86f_4_k_cu_38a3bd5a_29654cuda3std6ranges3__45__cpo9iter_moveE
	.align		8
        /*0060*/ 	.dword	_ZN39_INTERNAL_242cb86f_4_k_cu_38a3bd5a_29654cute7productE
	.align		8
        /*0068*/ 	.dword	_ZN39_INTERNAL_242cb86f_4_k_cu_38a3bd5a_29654cute1_E
	.align		8
        /*0070*/ 	.dword	$str$25
	.align		8
        /*0078*/ 	.dword	$str$26
	.align		8
        /*0080*/ 	.dword	$str$27
	.align		8
        /*0088*/ 	.dword	$str$28


//--------------------- .text._ZN7cutlass13device_kernelINS_4gemm6kernel13GemmUniversalIN4cute5tupleIJiiiiEEENS1_10collective13CollectiveMmaINS1_41MainloopSm100TmaUmmaWarpSpecializedSparseILi6ELi2ELi1ENS5_IJNS4_1CILi2EEENSA_ILi1EEESC_EEEEENS5_IJNSA_ILi256EEESF_NSA_ILi128EEEEEEaNS5_IJNS4_6LayoutINS5_IJiNS5_IJSB_iEEEiEEENS5_IJlNS5_IJSC_SB_EEElEEEEENSI_INS5_IJNS5_IJSG_iEEESO_iEEENS5_IJNS5_IJSG_NSA_ILi16384EEEEEENS5_IJSC_lEEElEEEEEEEEaNS5_IJlSC_lEEENS4_8TiledMMAINS4_8MMA_AtomIJNS4_28SM100_MMA_S8_2x1SM_SS_SPARSEIaaiLi256ELi256ELNS4_4UMMA5MajorE0ELS11_0ELNS10_8SaturateE0EEEEEENSI_INS5_IJSC_SC_SC_EEENS5_IJNSA_ILi0EEES16_S16_EEEEENS5_IJNS4_10UnderscoreES19_S19_EEEEENS4_18SM100_TMA_2SM_LOADENS4_14ComposedLayoutINS4_7SwizzleILi2ELi4ELi3EEENS4_25smem_sparse_ptr_flag_bitsILi2ELi8EEENSI_INS5_IJNS5_IJSC_NSA_ILi8EEEEEENS5_IJSB_NSA_ILi64EEEEEEEEENS5_IJNS5_IJS16_SG_EEESL_EEEEEEEvNS4_8identityES1C_NS1D_INS1E_ILi3ELi4ELi3EEENS4_18smem_ptr_flag_bitsILi8EEENSI_INS5_IJS1I_SG_EEENS5_IJSG_SC_EEEEEEEvS1R_EENS_8epilogue10collective18CollectiveEpilogueINS20_23Sm100TmaWarpSpecializedILi4ELi2ELi32ELb1ELb0EEEJNS5_IJSG_SF_SG_EEENS5_IJNSI_ISG_SC_EENSI_INSA_ILi32EEESC_EEEEEiNS5_IJSC_llEEEiS2A_NS20_6fusion15FusionCallbacksIS24_NS2B_17LinearCombinationIiiiiLNS_15FloatRoundStyleE2EEES25_S29_JEEENS4_5SM1004TMEM4LOAD26SM100_TMEM_LOAD_32dp32b32xENS4_13SM90_TMA_LOADENS1D_INS1E_ILi2ELi5ELi2EEENS1T_ILi32EEENSI_INS5_IJS27_NSA_ILi4EEEEEENS5_IJSC_S27_EEEEEEENS4_39AutoVectorizingCopyWithAssumedAlignmentILi128EEENS4_14SM90_TMA_STOREES2S_S2U_S2U_EEEvvEEEEvNT_6ParamsE --------------------------
	.section	.text._ZN7cutlass13device_kernelINS_4gemm6kernel13GemmUniversalIN4cute5tupleIJiiiiEEENS1_10collective13CollectiveMmaINS1_41MainloopSm100TmaUmmaWarpSpecializedSparseILi6ELi2ELi1ENS5_IJNS4_1CILi2EEENSA_ILi1EEESC_EEEEENS5_IJNSA_ILi256EEESF_NSA_ILi128EEEEEEaNS5_IJNS4_6LayoutINS5_IJiNS5_IJSB_iEEEiEEENS5_IJlNS5_IJSC_SB_EEElEEEEENSI_INS5_IJNS5_IJSG_iEEESO_iEEENS5_IJNS5_IJSG_NSA_ILi16384EEEEEENS5_IJSC_lEEElEEEEEEEEaNS5_IJlSC_lEEENS4_8TiledMMAINS4_8MMA_AtomIJNS4_28SM100_MMA_S8_2x1SM_SS_SPARSEIaaiLi256ELi256ELNS4_4UMMA5MajorE0ELS11_0ELNS10_8SaturateE0EEEEEENSI_INS5_IJSC_SC_SC_EEENS5_IJNSA_ILi0EEES16_S16_EEEEENS5_IJNS4_10UnderscoreES19_S19_EEEEENS4_18SM100_TMA_2SM_LOADENS4_14ComposedLayoutINS4_7SwizzleILi2ELi4ELi3EEENS4_25smem_sparse_ptr_flag_bitsILi2ELi8EEENSI_INS5_IJNS5_IJSC_NSA_ILi8EEEEEENS5_IJSB_NSA_ILi64EEEEEEEEENS5_IJNS5_IJS16_SG_EEESL_EEEEEEEvNS4_8identityES1C_NS1D_INS1E_ILi3ELi4ELi3EEENS4_18smem_ptr_flag_bitsILi8EEENSI_INS5_IJS1I_SG_EEENS5_IJSG_SC_EEEEEEEvS1R_EENS_8epilogue10collective18CollectiveEpilogueINS20_23Sm100TmaWarpSpecializedILi4ELi2ELi32ELb1ELb0EEEJNS5_IJSG_SF_SG_EEENS5_IJNSI_ISG_SC_EENSI_INSA_ILi32EEESC_EEEEEiNS5_IJSC_llEEEiS2A_NS20_6fusion15FusionCallbacksIS24_NS2B_17LinearCombinationIiiiiLNS_15FloatRoundStyleE2EEES25_S29_JEEENS4_5SM1004TMEM4LOAD26SM100_TMEM_LOAD_32dp32b32xENS4_13SM90_TMA_LOADENS1D_INS1E_ILi2ELi5ELi2EEENS1T_ILi32EEENSI_INS5_IJS27_NSA_ILi4EEEEEENS5_IJSC_S27_EEEEEEENS4_39AutoVectorizingCopyWithAssumedAlignmentILi128EEENS4_14SM90_TMA_STOREES2S_S2U_S2U_EEEvvEEEEvNT_6ParamsE,"ax",@progbits
	.align	128
.text._ZN7cutlass13device_kernelINS_4gemm6kernel13GemmUniversalIN4cute5tupleIJiiiiEEENS1_10collective13CollectiveMmaINS1_41MainloopSm100TmaUmmaWarpSpecializedSparseILi6ELi2ELi1ENS5_IJNS4_1CILi2EEENSA_ILi1EEESC_EEEEENS5_IJNSA_ILi256EEESF_NSA_ILi128EEEEEEaNS5_IJNS4_6LayoutINS5_IJiNS5_IJSB_iEEEiEEENS5_IJlNS5_IJSC_SB_EEElEEEEENSI_INS5_IJNS5_IJSG_iEEESO_iEEENS5_IJNS5_IJSG_NSA_ILi16384EEEEEENS5_IJSC_lEEElEEEEEEEEaNS5_IJlSC_lEEENS4_8TiledMMAINS4_8MMA_AtomIJNS4_28SM100_MMA_S8_2x1SM_SS_SPARSEIaaiLi256ELi256ELNS4_4UMMA5MajorE0ELS11_0ELNS10_8SaturateE0EEEEEENSI_INS5_IJSC_SC_SC_EEENS5_IJNSA_ILi0EEES16_S16_EEEEENS5_IJNS4_10UnderscoreES19_S19_EEEEENS4_18SM100_TMA_2SM_LOADENS4_14ComposedLayoutINS4_7SwizzleILi2ELi4ELi3EEENS4_25smem_sparse_ptr_flag_bitsILi2ELi8EEENSI_INS5_IJNS5_IJSC_NSA_ILi8EEEEEENS5_IJSB_NSA_ILi64EEEEEEEEENS5_IJNS5_IJS16_SG_EEESL_EEEEEEEvNS4_8identityES1C_NS1D_INS1E_ILi3ELi4ELi3EEENS4_18smem_ptr_flag_bitsILi8EEENSI_INS5_IJS1I_SG_EEENS5_IJSG_SC_EEEEEEEvS1R_EENS_8epilogue10collective18CollectiveEpilogueINS20_23Sm100TmaWarpSpecializedILi4ELi2ELi32ELb1ELb0EEEJNS5_IJSG_SF_SG_EEENS5_IJNSI_ISG_SC_EENSI_INSA_ILi32EEESC_EEEEEiNS5_IJSC_llEEEiS2A_NS20_6fusion15FusionCallbacksIS24_NS2B_17LinearCombinationIiiiiLNS_15FloatRoundStyleE2EEES25_S29_JEEENS4_5SM1004TMEM4LOAD26SM100_TMEM_LOAD_32dp32b32xENS4_13SM90_TMA_LOADENS1D_INS1E_ILi2ELi5ELi2EEENS1T_ILi32EEENSI_INS5_IJS27_NSA_ILi4EEEEEENS5_IJSC_S27_EEEEEEENS4_39AutoVectorizingCopyWithAssumedAlignmentILi128EEENS4_14SM90_TMA_STOREES2S_S2U_S2U_EEEvvEEEEvNT_6ParamsE:
        .type           _ZN7cutlass13device_kernelINS_4gemm6kernel13GemmUniversalIN4cute5tupleIJiiiiEEENS1_10collective13CollectiveMmaINS1_41MainloopSm100TmaUmmaWarpSpecializedSparseILi6ELi2ELi1ENS5_IJNS4_1CILi2EEENSA_ILi1EEESC_EEEEENS5_IJNSA_ILi256EEESF_NSA_ILi128EEEEEEaNS5_IJNS4_6LayoutINS5_IJiNS5_IJSB_iEEEiEEENS5_IJlNS5_IJSC_SB_EEElEEEEENSI_INS5_IJNS5_IJSG_iEEESO_iEEENS5_IJNS5_IJSG_NSA_ILi16384EEEEEENS5_IJSC_lEEElEEEEEEEEaNS5_IJlSC_lEEENS4_8TiledMMAINS4_8MMA_AtomIJNS4_28SM100_MMA_S8_2x1SM_SS_SPARSEIaaiLi256ELi256ELNS4_4UMMA5MajorE0ELS11_0ELNS10_8SaturateE0EEEEEENSI_INS5_IJSC_SC_SC_EEENS5_IJNSA_ILi0EEES16_S16_EEEEENS5_IJNS4_10UnderscoreES19_S19_EEEEENS4_18SM100_TMA_2SM_LOADENS4_14ComposedLayoutINS4_7SwizzleILi2ELi4ELi3EEENS4_25smem_sparse_ptr_flag_bitsILi2ELi8EEENSI_INS5_IJNS5_IJSC_NSA_ILi8EEEEEENS5_IJSB_NSA_ILi64EEEEEEEEENS5_IJNS5_IJS16_SG_EEESL_EEEEEEEvNS4_8identityES1C_NS1D_INS1E_ILi3ELi4ELi3EEENS4_18smem_ptr_flag_bitsILi8EEENSI_INS5_IJS1I_SG_EEENS5_IJSG_SC_EEEEEEEvS1R_EENS_8epilogue10collective18CollectiveEpilogueINS20_23Sm100TmaWarpSpecializedILi4ELi2ELi32ELb1ELb0EEEJNS5_IJSG_SF_SG_EEENS5_IJNSI_ISG_SC_EENSI_INSA_ILi32EEESC_EEEEEiNS5_IJSC_llEEEiS2A_NS20_6fusion15FusionCallbacksIS24_NS2B_17LinearCombinationIiiiiLNS_15FloatRoundStyleE2EEES25_S29_JEEENS4_5SM1004TMEM4LOAD26SM100_TMEM_LOAD_32dp32b32xENS4_13SM90_TMA_LOADENS1D_INS1E_ILi2ELi5ELi2EEENS1T_ILi32EEENSI_INS5_IJS27_NSA_ILi4EEEEEENS5_IJSC_S27_EEEEEEENS4_39AutoVectorizingCopyWithAssumedAlignmentILi128EEENS4_14SM90_TMA_STOREES2S_S2U_S2U_EEEvvEEEEvNT_6ParamsE,@function
        .size           _ZN7cutlass13device_kernelINS_4gemm6kernel13GemmUniversalIN4cute5tupleIJiiiiEEENS1_10collective13CollectiveMmaINS1_41MainloopSm100TmaUmmaWarpSpecializedSparseILi6ELi2ELi1ENS5_IJNS4_1CILi2EEENSA_ILi1EEESC_EEEEENS5_IJNSA_ILi256EEESF_NSA_ILi128EEEEEEaNS5_IJNS4_6LayoutINS5_IJiNS5_IJSB_iEEEiEEENS5_IJlNS5_IJSC_SB_EEElEEEEENSI_INS5_IJNS5_IJSG_iEEESO_iEEENS5_IJNS5_IJSG_NSA_ILi16384EEEEEENS5_IJSC_lEEElEEEEEEEEaNS5_IJlSC_lEEENS4_8TiledMMAINS4_8MMA_AtomIJNS4_28SM100_MMA_S8_2x1SM_SS_SPARSEIaaiLi256ELi256ELNS4_4UMMA5MajorE0ELS11_0ELNS10_8SaturateE0EEEEEENSI_INS5_IJSC_SC_SC_EEENS5_IJNSA_ILi0EEES16_S16_EEEEENS5_IJNS4_10UnderscoreES19_S19_EEEEENS4_18SM100_TMA_2SM_LOADENS4_14ComposedLayoutINS4_7SwizzleILi2ELi4ELi3EEENS4_25smem_sparse_ptr_flag_bitsILi2ELi8EEENSI_INS5_IJNS5_IJSC_NSA_ILi8EEEEEENS5_IJSB_NSA_ILi64EEEEEEEEENS5_IJNS5_IJS16_SG_EEESL_EEEEEEEvNS4_8identityES1C_NS1D_INS1E_ILi3ELi4ELi3EEENS4_18smem_ptr_flag_bitsILi8EEENSI_INS5_IJS1I_SG_EEENS5_IJSG_SC_EEEEEEEvS1R_EENS_8epilogue10collective18CollectiveEpilogueINS20_23Sm100TmaWarpSpecializedILi4ELi2ELi32ELb1ELb0EEEJNS5_IJSG_SF_SG_EEENS5_IJNSI_ISG_SC_EENSI_INSA_ILi32EEESC_EEEEEiNS5_IJSC_llEEEiS2A_NS20_6fusion15FusionCallbacksIS24_NS2B_17LinearCombinationIiiiiLNS_15FloatRoundStyleE2EEES25_S29_JEEENS4_5SM1004TMEM4LOAD26SM100_TMEM_LOAD_32dp32b32xENS4_13SM90_TMA_LOADENS1D_INS1E_ILi2ELi5ELi2EEENS1T_ILi32EEENSI_INS5_IJS27_NSA_ILi4EEEEEENS5_IJSC_S27_EEEEEEENS4_39AutoVectorizingCopyWithAssumedAlignmentILi128EEENS4_14SM90_TMA_STOREES2S_S2U_S2U_EEEvvEEEEvNT_6ParamsE,(.L_x_224 - _ZN7cutlass13device_kernelINS_4gemm6kernel13GemmUniversalIN4cute5tupleIJiiiiEEENS1_10collective13CollectiveMmaINS1_41MainloopSm100TmaUmmaWarpSpecializedSparseILi6ELi2ELi1ENS5_IJNS4_1CILi2EEENSA_ILi1EEESC_EEEEENS5_IJNSA_ILi256EEESF_NSA_ILi128EEEEEEaNS5_IJNS4_6LayoutINS5_IJiNS5_IJSB_iEEEiEEENS5_IJlNS5_IJSC_SB_EEElEEEEENSI_INS5_IJNS5_IJSG_iEEESO_iEEENS5_IJNS5_IJSG_NSA_ILi16384EEEEEENS5_IJSC_lEEElEEEEEEEEaNS5_IJlSC_lEEENS4_8TiledMMAINS4_8MMA_AtomIJNS4_28SM100_MMA_S8_2x1SM_SS_SPARSEIaaiLi256ELi256ELNS4_4UMMA5MajorE0ELS11_0ELNS10_8SaturateE0EEEEEENSI_INS5_IJSC_SC_SC_EEENS5_IJNSA_ILi0EEES16_S16_EEEEENS5_IJNS4_10UnderscoreES19_S19_EEEEENS4_18SM100_TMA_2SM_LOADENS4_14ComposedLayoutINS4_7SwizzleILi2ELi4ELi3EEENS4_25smem_sparse_ptr_flag_bitsILi2ELi8EEENSI_INS5_IJNS5_IJSC_NSA_ILi8EEEEEENS5_IJSB_NSA_ILi64EEEEEEEEENS5_IJNS5_IJS16_SG_EEESL_EEEEEEEvNS4_8identityES1C_NS1D_INS1E_ILi3ELi4ELi3EEENS4_18smem_ptr_flag_bitsILi8EEENSI_INS5_IJS1I_SG_EEENS5_IJSG_SC_EEEEEEEvS1R_EENS_8epilogue10collective18CollectiveEpilogueINS20_23Sm100TmaWarpSpecializedILi4ELi2ELi32ELb1ELb0EEEJNS5_IJSG_SF_SG_EEENS5_IJNSI_ISG_SC_EENSI_INSA_ILi32EEESC_EEEEEiNS5_IJSC_llEEEiS2A_NS20_6fusion15FusionCallbacksIS24_NS2B_17LinearCombinationIiiiiLNS_15FloatRoundStyleE2EEES25_S29_JEEENS4_5SM1004TMEM4LOAD26SM100_TMEM_LOAD_32dp32b32xENS4_13SM90_TMA_LOADENS1D_INS1E_ILi2ELi5ELi2EEENS1T_ILi32EEENSI_INS5_IJS27_NSA_ILi4EEEEEENS5_IJSC_S27_EEEEEEENS4_39AutoVectorizingCopyWithAssumedAlignmentILi128EEENS4_14SM90_TMA_STOREES2S_S2U_S2U_EEEvvEEEEvNT_6ParamsE)
        .other          _ZN7cutlass13device_kernelINS_4gemm6kernel13GemmUniversalIN4cute5tupleIJiiiiEEENS1_10collective13CollectiveMmaINS1_41MainloopSm100TmaUmmaWarpSpecializedSparseILi6ELi2ELi1ENS5_IJNS4_1CILi2EEENSA_ILi1EEESC_EEEEENS5_IJNSA_ILi256EEESF_NSA_ILi128EEEEEEaNS5_IJNS4_6LayoutINS5_IJiNS5_IJSB_iEEEiEEENS5_IJlNS5_IJSC_SB_EEElEEEEENSI_INS5_IJNS5_IJSG_iEEESO_iEEENS5_IJNS5_IJSG_NSA_ILi16384EEEEEENS5_IJSC_lEEElEEEEEEEEaNS5_IJlSC_lEEENS4_8TiledMMAINS4_8MMA_AtomIJNS4_28SM100_MMA_S8_2x1SM_SS_SPARSEIaaiLi256ELi256ELNS4_4UMMA5MajorE0ELS11_0ELNS10_8SaturateE0EEEEEENSI_INS5_IJSC_SC_SC_EEENS5_IJNSA_ILi0EEES16_S16_EEEEENS5_IJNS4_10UnderscoreES19_S19_EEEEENS4_18SM100_TMA_2SM_LOADENS4_14ComposedLayoutINS4_7SwizzleILi2ELi4ELi3EEENS4_25smem_sparse_ptr_flag_bitsILi2ELi8EEENSI_INS5_IJNS5_IJSC_NSA_ILi8EEEEEENS5_IJSB_NSA_ILi64EEEEEEEEENS5_IJNS5_IJS16_SG_EEESL_EEEEEEEvNS4_8identityES1C_NS1D_INS1E_ILi3ELi4ELi3EEENS4_18smem_ptr_flag_bitsILi8EEENSI_INS5_IJS1I_SG_EEENS5_IJSG_SC_EEEEEEEvS1R_EENS_8epilogue10collective18CollectiveEpilogueINS20_23Sm100TmaWarpSpecializedILi4ELi2ELi32ELb1ELb0EEEJNS5_IJSG_SF_SG_EEENS5_IJNSI_ISG_SC_EENSI_INSA_ILi32EEESC_EEEEEiNS5_IJSC_llEEEiS2A_NS20_6fusion15FusionCallbacksIS24_NS2B_17LinearCombinationIiiiiLNS_15FloatRoundStyleE2EEES25_S29_JEEENS4_5SM1004TMEM4LOAD26SM100_TMEM_LOAD_32dp32b32xENS4_13SM90_TMA_LOADENS1D_INS1E_ILi2ELi5ELi2EEENS1T_ILi32EEENSI_INS5_IJS27_NSA_ILi4EEEEEENS5_IJSC_S27_EEEEEEENS4_39AutoVectorizingCopyWithAssumedAlignmentILi128EEENS4_14SM90_TMA_STOREES2S_S2U_S2U_EEEvvEEEEvNT_6ParamsE,@"STO_CUDA_ENTRY STV_DEFAULT"
_ZN7cutlass13device_kernelINS_4gemm6kernel13GemmUniversalIN4cute5tupleIJiiiiEEENS1_10collective13CollectiveMmaINS1_41MainloopSm100TmaUmmaWarpSpecializedSparseILi6ELi2ELi1ENS5_IJNS4_1CILi2EEENSA_ILi1EEESC_EEEEENS5_IJNSA_ILi256EEESF_NSA_ILi128EEEEEEaNS5_IJNS4_6LayoutINS5_IJiNS5_IJSB_iEEEiEEENS5_IJlNS5_IJSC_SB_EEElEEEEENSI_INS5_IJNS5_IJSG_iEEESO_iEEENS5_IJNS5_IJSG_NSA_ILi16384EEEEEENS5_IJSC_lEEElEEEEEEEEaNS5_IJlSC_lEEENS4_8TiledMMAINS4_8MMA_AtomIJNS4_28SM100_MMA_S8_2x1SM_SS_SPARSEIaaiLi256ELi256ELNS4_4UMMA5MajorE0ELS11_0ELNS10_8SaturateE0EEEEEENSI_INS5_IJSC_SC_SC_EEENS5_IJNSA_ILi0EEES16_S16_EEEEENS5_IJNS4_10UnderscoreES19_S19_EEEEENS4_18SM100_TMA_2SM_LOADENS4_14ComposedLayoutINS4_7SwizzleILi2ELi4ELi3EEENS4_25smem_sparse_ptr_flag_bitsILi2ELi8EEENSI_INS5_IJNS5_IJSC_NSA_ILi8EEEEEENS5_IJSB_NSA_ILi64EEEEEEEEENS5_IJNS5_IJS16_SG_EEESL_EEEEEEEvNS4_8identityES1C_NS1D_INS1E_ILi3ELi4ELi3EEENS4_18smem_ptr_flag_bitsILi8EEENSI_INS5_IJS1I_SG_EEENS5_IJSG_SC_EEEEEEEvS1R_EENS_8epilogue10collective18CollectiveEpilogueINS20_23Sm100TmaWarpSpecializedILi4ELi2ELi32ELb1ELb0EEEJNS5_IJSG_SF_SG_EEENS5_IJNSI_ISG_SC_EENSI_INSA_ILi32EEESC_EEEEEiNS5_IJSC_llEEEiS2A_NS20_6fusion15FusionCallbacksIS24_NS2B_17LinearCombinationIiiiiLNS_15FloatRoundStyleE2EEES25_S29_JEEENS4_5SM1004TMEM4LOAD26SM100_TMEM_LOAD_32dp32b32xENS4_13SM90_TMA_LOADENS1D_INS1E_ILi2ELi5ELi2EEENS1T_ILi32EEENSI_INS5_IJS27_NSA_ILi4EEEEEENS5_IJSC_S27_EEEEEEENS4_39AutoVectorizingCopyWithAssumedAlignmentILi128EEENS4_14SM90_TMA_STOREES2S_S2U_S2U_EEEvvEEEEvNT_6ParamsE:
[----:B------:R-:W1:Y:S01]  /*0000*/  LDC R1, c[0x0][0x37c] ;  /* 0x0000df00ff017b82 */ /* 0x000e620000000800 */
[----:B------:R-:W2:Y:S01]  /*0010*/  S2R R95, SR_TID.X ;  /* 0x00000000005f7919 */ /* 0x000ea20000002100 */
[----:B------:R-:W3:Y:S06]  /*0020*/  LDCU.64 UR10, c[0x0][0xa90] ;  /* 0x00015200ff0a77ac */ /* 0x000eec0008000a00 */
[----:B------:R-:W4:Y:S01]  /*0030*/  S2UR UR54, SR_CgaCtaId ;  /* 0x00000000003679c3 */ /* 0x000f220000008800 */
[----:B------:R-:W-:Y:S02]  /*0040*/  PRMT R78, RZ, 0x7610, R78 ;  /* 0x00007610ff4e7816 */ /* 0x000fe4000000004e */
[----:B------:R-:W-:Y:S01]  /*0050*/  ELECT P2, URZ, PT ;  /* 0x0000000000ff782f */ /* 0x000fe20003840000 */
[----:B---3--:R-:W-:-:S04]  /*0060*/  UISETP.NE.U32.AND UP0, UPT, UR10, URZ, UPT ;  /* 0x000000ff0a00728c */ /* 0x008fc8000bf05070 */
[----:B------:R-:W-:Y:S02]  /*0070*/  UISETP.NE.AND.EX UP0, UPT, UR11, URZ, UPT, UP0 ;  /* 0x000000ff0b00728c */ /* 0x000fe4000bf05300 */
[----:B----4-:R-:W-:Y:S01]  /*0080*/  ULOP3.LUT UR20, UR54, 0x1, URZ, 0xc0, !UPT ;  /* 0x0000000136147892 */ /* 0x010fe2000f8ec0ff */
[----:B--2---:R-:W-:-:S05]  /*0090*/  SHF.R.U32.HI R80, RZ, 0x5, R95 ;  /* 0x00000005ff507819 */ /* 0x004fca000001165f */
[----:B------:R-:W2:Y:S02]  /*00a0*/  SHFL.IDX PT, R0, R80, RZ, 0x1f ;  /* 0x00001fff50007589 */ /* 0x000ea400000e0000 */
[----:B--2---:R-:W-:Y:S01]  /*00b0*/  R2UR UR18, R0 ;  /* 0x00000000001272ca */ /* 0x004fe200000e0000 */
[----:B-1----:R-:W-:-:S14]  /*00c0*/  BRA.U UP0, `(.L_x_0) ;  /* 0x0000000100307547 */ /* 0x002fdc000b800000 */
[----:B------:R-:W1:Y:S02]  /*00d0*/  LDCU.64 UR4, c[0x0][0xa88] ;  /* 0x00015100ff0477ac */ /* 0x000e640008000a00 */
[----:B-1----:R-:W-:-:S04]  /*00e0*/  UISETP.NE.U32.AND UP0, UPT, UR4, URZ, UPT ;  /* 0x000000ff0400728c */ /* 0x002fc8000bf05070 */
[----:B------:R-:W-:-:S09]  /*00f0*/  UISETP.NE.AND.EX UP0, UPT, UR5, URZ, UPT, UP0 ;  /* 0x000000ff0500728c */ /* 0x000fd2000bf05300 */
[----:B------:R-:W-:Y:S05]  /*0100*/  BRA.U !UP0, `(.L_x_1) ;  /* 0x0000000108147547 */ /* 0x000fea000b800000 */
[----:B------:R-:W1:Y:S01]  /*0110*/  LDC.64 R40, c[0x0][0xa88] ;  /* 0x0002a200ff287b82 */ /* 0x000e620000000a00 */
[----:B------:R-:W1:Y:S02]  /*0120*/  LDCU.64 UR4, c[0x0][0x358] ;  /* 0x00006b00ff0477ac */ /* 0x000e640008000a00 */
[----:B-1----:R1:W5:Y:S01]  /*0130*/  LDG.E R40, desc[UR4][R40.64] ;  /* 0x0000000428287981 */ /* 0x002362000c1e1900 */
[----:B------:R-:W-:Y:S01]  /*0140*/  HFMA2 R78, -RZ, RZ, 0, 5.9604644775390625e-08 ;  /* 0x00000001ff4e7431 */ /* 0x000fe200000001ff */
[----:B------:R-:W-:Y:S05]  /*0150*/  BRA `(.L_x_0) ;  /* 0x00000000000c7947 */ /* 0x000fea0003800000 */
.L_x_1:
[----:B------:R-:W1:Y:S01]  /*0160*/  LDCU UR4, c[0x0][0xa80] ;  /* 0x00015000ff0477ac */ /* 0x000e620008000800 */
[----:B------:R-:W-:Y:S01]  /*0170*/  HFMA2 R78, -RZ, RZ, 0, 5.9604644775390625e-08 ;  /* 0x00000001ff4e7431 */ /* 0x000fe200000001ff */
[----:B-1----:R-:W-:-:S07]  /*0180*/  MOV R40, UR4 ;  /* 0x0000000400287c02 */ /* 0x002fce0008000f00 */
.L_x_0:
[----:B------:R-:W2:Y:S02]  /*0190*/  LDCU.64 UR4, c[0x0][0xab0] ;  /* 0x00015600ff0477ac */ /* 0x000ea40008000a00 */
[----:B--2---:R-:W-:-:S04]  /*01a0*/  UISETP.NE.U32.AND UP0, UPT, UR4, URZ, UPT ;  /* 0x000000ff0400728c */ /* 0x004fc8000bf05070 */
[----:B------:R-:W-:-:S09]  /*01b0*/  UISETP.NE.AND.EX UP0, UPT, UR5, URZ, UPT, UP0 ;  /* 0x000000ff0500728c */ /* 0x000fd2000bf05300 */
[----:B------:R-:W-:Y:S05]  /*01c0*/  BRA.U UP0, `(.L_x_2) ;  /* 0x0000000100287547 */ /* 0x000fea000b800000 */
[----:B------:R-:W2:Y:S02]  /*01d0*/  LDCU.64 UR4, c[0x0][0xaa8] ;  /* 0x00015500ff0477ac */ /* 0x000ea40008000a00 */
[----:B--2---:R-:W-:-:S04]  /*01e0*/  UISETP.NE.U32.AND UP0, UPT, UR4, URZ, UPT ;  /* 0x000000ff0400728c */ /* 0x004fc8000bf05070 */
[----:B------:R-:W-:-:S09]  /*01f0*/  UISETP.NE.AND.EX UP0, UPT, UR5, URZ, UPT, UP0 ;  /* 0x000000ff0500728c */ /* 0x000fd2000bf05300 */
[----:B------:R-:W-:Y:S05]  /*0200*/  BRA.U !UP0, `(.L_x_3) ;  /* 0x0000000108107547 */ /* 0x000fea000b800000 */
[----:B------:R-:W2:Y:S01]  /*0210*/  LDC.64 R36, c[0x0][0xaa8] ;  /* 0x0002aa00ff247b82 */ /* 0x000ea20000000a00 */
[----:B------:R-:W2:Y:S02]  /*0220*/  LDCU.64 UR4, c[0x0][0x358] ;  /* 0x00006b00ff0477ac */ /* 0x000ea40008000a00 */
[----:B--2---:R2:W5:Y:S01]  /*0230*/  LDG.E R36, desc[UR4][R36.64] ;  /* 0x0000000424247981 */ /* 0x004562000c1e1900 */
[----:B------:R-:W-:Y:S05]  /*0240*/  BRA `(.L_x_2) ;  /* 0x0000000000087947 */ /* 0x000fea0003800000 */
.L_x_3:
[----:B------:R-:W2:Y:S02]  /*0250*/  LDCU UR4, c[0x0][0xaa0] ;  /* 0x00015400ff0477ac */ /* 0x000ea40008000800 */
[----:B--2---:R-:W-:Y:S02]  /*0260*/  MOV R36, UR4 ;  /* 0x0000000400247c02 */ /* 0x004fe40008000f00 */
.L_x_2:
[----:B------:R-:W-:Y:S01]  /*0270*/  IMAD.U32 R0, RZ, RZ, UR18 ;  /* 0x00000012ff007e24 */ /* 0x000fe2000f8e00ff */
[----:B------:R-:W-:Y:S04]  /*0280*/  BSSY.RECONVERGENT B0, `(.L_x_4) ;  /* 0x000000f000007945 */ /* 0x000fe80003800200 */
[C---:B------:R-:W-:Y:S02]  /*0290*/  ISETP.NE.OR P1, PT, R0.reuse, 0x1, !P2 ;  /* 0x000000010000780c */ /* 0x040fe40005725670 */
[----:B------:R-:W-:-:S11]  /*02a0*/  ISETP.NE.OR P0, PT, R0, 0x3, !P2 ;  /* 0x000000030000780c */ /* 0x000fd60005705670 */
[----:B------:R-:W-:Y:S05]  /*02b0*/  @P1 BRA `(.L_x_5) ;  /* 0x00000000002c1947 */ /* 0x000fea0003800000 */
[----:B------:R-:W3:Y:S02]  /*02c0*/  LDCU.64 UR4, c[0x0][0x348] ;  /* 0x00006900ff0477ac */ /* 0x000ee40008000a00 */
[----:B---3--:R-:W-:Y:S02]  /*02d0*/  UIADD3 UR8, UP2, UPT, UR4, 0x80, URZ ;  /* 0x0000008004087890 */ /* 0x008fe4000ff5e0ff */
[----:B------:R-:W-:Y:S02]  /*02e0*/  UIADD3 UR6, UP1, UPT, UR4, 0x280, URZ ;  /* 0x0000028004067890 */ /* 0x000fe4000ff3e0ff */
[----:B------:R-:W-:Y:S02]  /*02f0*/  UIADD3 UR4, UP0, UPT, UR4, 0x180, URZ ;  /* 0x0000018004047890 */ /* 0x000fe4000ff1e0ff */
[----:B------:R-:W-:Y:S02]  /*0300*/  UIADD3.X UR9, UPT, UPT, URZ, UR5, URZ, UP2, !UPT ;  /* 0x00000005ff097290 */ /* 0x000fe400097fe4ff */
[----:B------:R-:W-:-:S02]  /*0310*/  UIADD3.X UR7, UPT, UPT, URZ, UR5, URZ, UP1, !UPT ;  /* 0x00000005ff077290 */ /* 0x000fc40008ffe4ff */
[----:B------:R-:W-:-:S05]  /*0320*/  UIADD3.X UR5, UPT, UPT, URZ, UR5, URZ, UP0, !UPT ;  /* 0x00000005ff057290 */ /* 0x000fca00087fe4ff */
[----:B------:R3:W-:Y:S02]  /*0330*/  UTMACCTL.PF [UR8] ;  /* 0x00000000080079b9 */ /* 0x0007e40008040000 */
[----:B------:R3:W-:Y:S02]  /*0340*/  UTMACCTL.PF [UR6] ;  /* 0x00000000060079b9 */ /* 0x0007e40008040000 */
[----:B------:R3:W-:Y:S02]  /*0350*/  UTMACCTL.PF [UR4] ;  /* 0x00000000040079b9 */ /* 0x0007e40008040000 */
[----:B---3--:R-:W-:Y:S01]  /*0360*/  NOP ;  /* 0x0000000000007918 */ /* 0x008fe20000000000 */
.L_x_5:
[----:B------:R-:W-:Y:S05]  /*0370*/  BSYNC.RECONVERGENT B0 ;  /* 0x0000000000007941 */ /* 0x000fea0003800200 */
.L_x_4:
[----:B------:R-:W-:Y:S04]  /*0380*/  BSSY.RECONVERGENT B0, `(.L_x_6) ;  /* 0x000000a000007945 */ /* 0x000fe80003800200 */
[----:B------:R-:W-:Y:S05]  /*0390*/  @P0 BRA `(.L_x_7) ;  /* 0x0000000000200947 */ /* 0x000fea0003800000 */
[----:B------:R-:W3:Y:S02]  /*03a0*/  LDCU.64 UR4, c[0x0][0x348] ;  /* 0x00006900ff0477ac */ /* 0x000ee40008000a00 */
[----:B---3--:R-:W-:Y:S02]  /*03b0*/  UIADD3 UR6, UP1, UPT, UR4, 0x780, URZ ;  /* 0x0000078004067890 */ /* 0x008fe4000ff3e0ff */
[----:B------:R-:W-:Y:S02]  /*03c0*/  UIADD3 UR4, UP0, UPT, UR4, 0x880, URZ ;  /* 0x0000088004047890 */ /* 0x000fe4000ff1e0ff */
[----:B------:R-:W-:Y:S02]  /*03d0*/  UIADD3.X UR7, UPT, UPT, URZ, UR5, URZ, UP1, !UPT ;  /* 0x00000005ff077290 */ /* 0x000fe40008ffe4ff */
[----:B------:R-:W-:-:S07]  /*03e0*/  UIADD3.X UR5, UPT, UPT, URZ, UR5, URZ, UP0, !UPT ;  /* 0x00000005ff057290 */ /* 0x000fce00087fe4ff */
[----:B------:R3:W-:Y:S02]  /*03f0*/  UTMACCTL.PF [UR6] ;  /* 0x00000000060079b9 */ /* 0x0007e40008040000 */
[----:B------:R3:W-:Y:S02]  /*0400*/  UTMACCTL.PF [UR4] ;  /* 0x00000000040079b9 */ /* 0x0007e40008040000 */
[----:B---3--:R-:W-:Y:S01]  /*0410*/  NOP ;  /* 0x0000000000007918 */ /* 0x008fe20000000000 */
.L_x_7:
[----:B------:R-:W-:Y:S05]  /*0420*/  BSYNC.RECONVERGENT B0 ;  /* 0x0000000000007941 */ /* 0x000fea0003800200 */
.L_x_6:
[----:B------:R-:W3:Y:S01]  /*0430*/  LDCU.64 UR4, c[0x0][0xa88] ;  /* 0x00015100ff0477ac */ /* 0x000ee20008000a00 */
[----:B------:R-:W-:Y:S02]  /*0440*/  UISETP.EQ.U32.AND UP1, UPT, UR10, URZ, UPT ;  /* 0x000000ff0a00728c */ /* 0x000fe4000bf22070 */
[----:B------:R-:W-:Y:S02]  /*0450*/  UPLOP3.LUT UP4, UPT, UPT, UPT, UPT, 0x80, 0x8 ;  /* 0x000000000008789c */ /* 0x000fe40003f8f070 */
[----:B---3--:R-:W-:-:S04]  /*0460*/  UISETP.NE.U32.AND UP0, UPT, UR4, URZ, UPT ;  /* 0x000000ff0400728c */ /* 0x008fc8000bf05070 */
[----:B------:R-:W-:-:S04]  /*0470*/  UISETP.NE.AND.EX UP2, UPT, UR5, URZ, UPT, UP0 ;  /* 0x000000ff0500728c */ /* 0x000fc8000bf45300 */
[----:B------:R-:W-:-:S04]  /*0480*/  UISETP.EQ.OR.EX UP3, UPT, UR11, URZ, !UP2, UP1 ;  /* 0x000000ff0b00728c */ /* 0x000fc8000d762710 */
[----:B------:R-:W-:-:S06]  /*0490*/  UP2UR UR4, UPR, URZ, 0x8 ;  /* 0x00000008ff047883 */ /* 0x000fcc0008000000 */
[----:B------:R-:W-:Y:S01]  /*04a0*/  MOV R87, UR4 ;  /* 0x0000000400577c02 */ /* 0x000fe20008000f00 */
[----:B------:R-:W-:Y:S06]  /*04b0*/  BRA.U !UP3, `(.L_x_8) ;  /* 0x000000010b207547 */ /* 0x000fec000b800000 */
[----:B-----5:R-:W-:Y:S01]  /*04c0*/  R2UR UR5, R40 ;  /* 0x00000000280572ca */ /* 0x020fe200000e0000 */
[----:B------:R-:W-:Y:S02]  /*04d0*/  UISETP.NE.U32.AND UP0, UPT, UR10, URZ, UPT ;  /* 0x000000ff0a00728c */ /* 0x000fe4000bf05070 */
[----:B------:R-:W-:Y:S02]  /*04e0*/  USEL UR4, URZ, 0xffffffff, UP2 ;  /* 0xffffffffff047887 */ /* 0x000fe40009000000 */
[----:B------:R-:W-:-:S08]  /*04f0*/  UISETP.NE.AND.EX UP1, UPT, UR11, URZ, UPT, UP0 ;  /* 0x000000ff0b00728c */ /* 0x000fd0000bf25300 */
[----:B------:R-:W-:-:S04]  /*0500*/  UISETP.NE.AND UP0, UPT, UR5, URZ, UPT ;  /* 0x000000ff0500728c */ /* 0x000fc8000bf05270 */
[----:B------:R-:W-:-:S04]  /*0510*/  @!UP1 USEL UR4, URZ, 0xffffffff, UP0 ;  /* 0xffffffffff049887 */ /* 0x000fc80008000000 */
[----:B------:R-:W-:-:S04]  /*0520*/  ULOP3.LUT UR4, UR4, 0x1, URZ, 0xc0, !UPT ;  /* 0x0000000104047892 */ /* 0x000fc8000f8ec0ff */
[----:B------:R-:W-:Y:S02]  /*0530*/  UISETP.NE.U32.AND UP4, UPT, UR4, 0x1, UPT ;  /* 0x000000010400788c */ /* 0x000fe4000bf85070 */
.L_x_8:
[----:B------:R-:W3:Y:S02]  /*0540*/  SHFL.IDX PT, R0, R80, RZ, 0x1f ;  /* 0x00001fff50007589 */ /* 0x000ee400000e0000 */
[----:B---3--:R-:W-:-:S13]  /*0550*/  ISETP.NE.AND P0, PT, R0, RZ, PT ;  /* 0x000000ff0000720c */ /* 0x008fda0003f05270 */
[----:B------:R-:W-:Y:S05]  /*0560*/  @P0 BRA `(.L_x_9) ;  /* 0x0000000000540947 */ /* 0x000fea0003800000 */
[----:B------:R-:W-:Y:S01]  /*0570*/  UMOV UR4, 0x400 ;  /* 0x0000040000047882 */ /* 0x000fe20000000000 */
[----:B------:R-:W-:Y:S01]  /*0580*/  UMOV UR6, 0x1 ;  /* 0x0000000100067882 */ /* 0x000fe20000000000 */
[----:B------:R-:W-:Y:S02]  /*0590*/  ULEA UR4, UR54, UR4, 0x18 ;  /* 0x0000000436047291 */ /* 0x000fe4000f8ec0ff */
[----:B------:R-:W-:-:S04]  /*05a0*/  UIADD3 UR6, UPT, UPT, -UR6, 0x100000, URZ ;  /* 0x0010000006067890 */ /* 0x000fc8000fffe1ff */
[----:B------:R-:W-:Y:S02]  /*05b0*/  USHF.L.U32 UR7, UR6, 0xb, URZ ;  /* 0x0000000b06077899 */ /* 0x000fe400080006ff */
[----:B------:R-:W-:Y:S01]  /*05c0*/  USHF.L.U32 UR6, UR6, 0x1, URZ ;  /* 0x0000000106067899 */ /* 0x000fe200080006ff */
[----:B------:R-:W-:Y:S01]  /*05d0*/  ELECT P0, URZ, PT ;  /* 0x0000000000ff782f */ /* 0x000fe20003800000 */
[----:B------:R-:W3:Y:S10]  /*05e0*/  FENCE.VIEW.ASYNC.S ;  /* 0x00000000000073c6 */ /* 0x000ef40000000000 */
[----:B---3--:R3:W4:Y:S01]  /*05f0*/  SYNCS.EXCH.64 URZ, [UR4], UR6 ;  /* 0x0000000604ff75b2 */ /* 0x0087220008000100 */
[----:B------:R3:W1:Y:S01]  /*0600*/  SYNCS.EXCH.64 URZ, [UR4+0x30], UR6 ;  /* 0x0000300604ff75b2 */ /* 0x0006620008000100 */
        /* <DEDUP_REMOVED lines=10> */
[----:B------:R-:W-:Y:S01]  /*06b0*/  NOP ;  /* 0x0000000000007918 */ /* 0x000fe20000000000 */
.L_x_9:
[----:B------:R-:W2:Y:S01]  /*06c0*/  SHFL.IDX PT, R0, R80, RZ, 0x1f ;  /* 0x00001fff50007589 */ /* 0x000ea200000e0000 */
[----:B------:R-:W-:Y:S01]  /*06d0*/  NOP ;  /* 0x0000000000007918 */ /* 0x000fe20000000000 */
[----:B--2---:R-:W-:-:S13]  /*06e0*/  ISETP.NE.AND P0, PT, R0, 0x1, PT ;  /* 0x000000010000780c */ /* 0x004fda0003f05270 */
[----:B------:R-:W-:Y:S05]  /*06f0*/  @P0 BRA `(.L_x_10) ;  /* 0x0000000000540947 */ /* 0x000fea0003800000 */
[----:B---3--:R-:W-:Y:S01]  /*0700*/  UMOV UR4, 0x400 ;  /* 0x0000040000047882 */ /* 0x008fe20000000000 */
[----:B------:R-:W-:Y:S01]  /*0710*/  UMOV UR8, 0x20 ;  /* 0x0000002000087882 */ /* 0x000fe20000000000 */
[----:B------:R-:W-:Y:S01]  /*0720*/  UMOV UR6, 0x80 ;  /* 0x0000008000067882 */ /* 0x000fe20000000000 */
[----:B------:R-:W-:Y:S02]  /*0730*/  ULEA UR4, UR54, UR4, 0x18 ;  /* 0x0000000436047291 */ /* 0x000fe4000f8ec0ff */
[----:B------:R-:W-:-:S04]  /*0740*/  UIADD3 UR8, UPT, UPT, -UR8, 0x100000, URZ ;  /* 0x0010000008087890 */ /* 0x000fc8000fffe1ff */
[----:B------:R-:W-:Y:S02]  /*0750*/  USHF.L.U32 UR9, UR8, 0xb, URZ ;  /* 0x0000000b08097899 */ /* 0x000fe400080006ff */
[----:B------:R-:W-:Y:S02]  /*0760*/  USHF.L.U32 UR8, UR8, 0x1, URZ ;  /* 0x0000000108087899 */ /* 0x000fe400080006ff */
[----:B------:R-:W-:-:S04]  /*0770*/  UIADD3 UR6, UPT, UPT, -UR6, 0x100000, URZ ;  /* 0x0010000006067890 */ /* 0x000fc8000fffe1ff */
[----:B------:R-:W-:Y:S02]  /*0780*/  USHF.L.U32 UR7, UR6, 0xb, URZ ;  /* 0x0000000b06077899 */ /* 0x000fe400080006ff */
[----:B------:R-:W-:Y:S01]  /*0790*/  USHF.L.U32 UR6, UR6, 0x1, URZ ;  /* 0x0000000106067899 */ /* 0x000fe200080006ff */
[----:B------:R-:W-:Y:S01]  /*07a0*/  ELECT P0, URZ, PT ;  /* 0x0000000000ff782f */ /* 0x000fe20003800000 */
[----:B------:R-:W2:Y:S02]  /*07b0*/  FENCE.VIEW.ASYNC.S ;  /* 0x00000000000073c6 */ /* 0x000ea40000000000 */
[----:B--2---:R2:W3:Y:S08]  /*07c0*/  SYNCS.EXCH.64 URZ, [UR4+0x60], UR8 ;  /* 0x0000600804ff75b2 */ /* 0x0044f00008000100 */
        /* <DEDUP_REMOVED lines=8> */
.L_x_10:
[----:B------:R-:W4:Y:S01]  /*0850*/  SHFL.IDX PT, R0, R80, RZ, 0x1f ;  /* 0x00001fff50007589 */ /* 0x000f2200000e0000 */
[----:B------:R-:W-:Y:S01]  /*0860*/  NOP ;  /* 0x0000000000007918 */ /* 0x000fe20000000000 */
[----:B----4-:R-:W-:-:S13]  /*0870*/  ISETP.NE.AND P0, PT, R0, 0x3, PT ;  /* 0x000000030000780c */ /* 0x010fda0003f05270 */
[----:B------:R-:W-:Y:S05]  /*0880*/  @P0 BRA `(.L_x_11) ;  /* 0x00000000002c0947 */ /* 0x000fea0003800000 */
[----:B--23--:R-:W-:Y:S01]  /*0890*/  UMOV UR6, 0x400 ;  /* 0x0000040000067882 */ /* 0x00cfe20000000000 */
[----:B------:R-:W-:Y:S01]  /*08a0*/  UMOV UR4, 0x20 ;  /* 0x0000002000047882 */ /* 0x000fe20000000000 */
[----:B------:R-:W-:Y:S02]  /*08b0*/  ULEA UR6, UR54, UR6, 0x18 ;  /* 0x0000000636067291 */ /* 0x000fe4000f8ec0ff */
[----:B------:R-:W-:-:S04]  /*08c0*/  UIADD3 UR4, UPT, UPT, -UR4, 0x100000, URZ ;  /* 0x0010000004047890 */ /* 0x000fc8000fffe1ff */
[----:B------:R-:W-:Y:S02]  /*08d0*/  USHF.L.U32 UR5, UR4, 0xb, URZ ;  /* 0x0000000b04057899 */ /* 0x000fe400080006ff */
[----:B------:R-:W-:Y:S01]  /*08e0*/  USHF.L.U32 UR4, UR4, 0x1, URZ ;  /* 0x0000000104047899 */ /* 0x000fe200080006ff */
[----:B------:R-:W-:Y:S01]  /*08f0*/  ELECT P0, URZ, PT ;  /* 0x0000000000ff782f */ /* 0x000fe20003800000 */
[----:B------:R-:W2:Y:S10]  /*0900*/  FENCE.VIEW.ASYNC.S ;  /* 0x00000000000073c6 */ /* 0x000eb40000000000 */
[----:B--2---:R4:W2:Y:S01]  /*0910*/  SYNCS.EXCH.64 URZ, [UR6+0xa0], UR4 ;  /* 0x0000a00406ff75b2 */ /* 0x0048a20008000100 */
[----:B------:R4:W3:Y:S02]  /*0920*/  SYNCS.EXCH.64 URZ, [UR6+0xa8], UR4 ;  /* 0x0000a80406ff75b2 */ /* 0x0008e40008000100 */
[----:B----4-:R-:W-:Y:S01]  /*0930*/  NOP ;  /* 0x0000000000007918 */ /* 0x010fe20000000000 */
.L_x_11:
[----:B------:R-:W4:Y:S01]  /*0940*/  SHFL.IDX PT, R0, R80, RZ, 0x1f ;  /* 0x00001fff50007589 */ /* 0x000f2200000e0000 */
[----:B------:R-:W-:Y:S01]  /*0950*/  NOP ;  /* 0x0000000000007918 */ /* 0x000fe20000000000 */
[----:B----4-:R-:W-:-:S13]  /*0960*/  ISETP.NE.AND P0, PT, R0, 0x4, PT ;  /* 0x000000040000780c */ /* 0x010fda0003f05270 */
[----:B------:R-:W-:Y:S05]  /*0970*/  @P0 BRA `(.L_x_12) ;  /* 0x0000000000480947 */ /* 0x000fea0003800000 */
[----:B--23--:R-:W-:Y:S01]  /*0980*/  UMOV UR4, 0x1e0 ;  /* 0x000001e000047882 */ /* 0x00cfe20000000000 */
[----:B------:R-:W-:Y:S01]  /*0990*/  UMOV UR6, 0x400 ;  /* 0x0000040000067882 */ /* 0x000fe20000000000 */
[----:B------:R-:W-:Y:S01]  /*09a0*/  USEL UR4, UR4, 0x1a0, UP4 ;  /* 0x000001a004047887 */ /* 0x000fe2000a000000 */
        /* <DEDUP_REMOVED lines=10> */
[----:B--2---:R4:W2:Y:S08]  /*0a50*/  SYNCS.EXCH.64 URZ, [UR6+0xb0], UR8 ;  /* 0x0000b00806ff75b2 */ /* 0x0048b00008000100 */
[----:B------:R4:W3:Y:S01]  /*0a60*/  SYNCS.EXCH.64 URZ, [UR6+0xc0], UR4 ;  /* 0x0000c00406ff75b2 */ /* 0x0008e20008000100 */
[----:B------:R4:W1:Y:S01]  /*0a70*/  SYNCS.EXCH.64 URZ, [UR6+0xb8], UR8 ;  /* 0x0000b80806ff75b2 */ /* 0x0008620008000100 */
[----:B------:R4:W1:Y:S02]  /*0a80*/  SYNCS.EXCH.64 URZ, [UR6+0xc8], UR4 ;  /* 0x0000c80406ff75b2 */ /* 0x0008640008000100 */
[----:B----4-:R-:W-:Y:S01]  /*0a90*/  NOP ;  /* 0x0000000000007918 */ /* 0x010fe20000000000 */
.L_x_12:
[----:B------:R-:W4:Y:S01]  /*0aa0*/  SHFL.IDX PT, R0, R80, RZ, 0x1f ;  /* 0x00001fff50007589 */ /* 0x000f2200000e0000 */
[----:B------:R-:W-:Y:S01]  /*0ab0*/  NOP ;  /* 0x0000000000007918 */ /* 0x000fe20000000000 */
[----:B----4-:R-:W-:-:S13]  /*0ac0*/  ISETP.NE.AND P0, PT, R0, 0x5, PT ;  /* 0x000000050000780c */ /* 0x010fda0003f05270 */
[----:B------:R-:W-:Y:S05]  /*0ad0*/  @P0 BRA `(.L_x_13) ;  /* 0x00000000003c0947 */ /* 0x000fea0003800000 */
[----:B--23--:R-:W-:Y:S01]  /*0ae0*/  UMOV UR4, 0x400 ;  /* 0x0000040000047882 */ /* 0x00cfe20000000000 */
        /* <DEDUP_REMOVED lines=12> */
[----:B------:R4:W3:Y:S02]  /*0bb0*/  SYNCS.EXCH.64 URZ, [UR4+0xd8], UR8 ;  /* 0x0000d80804ff75b2 */ /* 0x0008e40008000100 */
[----:B----4-:R-:W-:Y:S01]  /*0bc0*/  NOP ;  /* 0x0000000000007918 */ /* 0x010fe20000000000 */
.L_x_13:
[----:B------:R-:W4:Y:S01]  /*0bd0*/  SHFL.IDX PT, R0, R80, RZ, 0x1f ;  /* 0x00001fff50007589 */ /* 0x000f2200000e0000 */
[----:B------:R-:W-:Y:S01]  /*0be0*/  ISETP.NE.OR P1, PT, RZ, UR18, !P2 ;  /* 0x00000012ff007c0c */ /* 0x000fe2000d725670 */
        /* <DEDUP_REMOVED lines=12> */
[----:B------:R4:W3:Y:S01]  /*0cb0*/  SYNCS.EXCH.64 URZ, [UR4+0xf0], UR6 ;  /* 0x0000f00604ff75b2 */ /* 0x0008e20008000100 */
[----:B------:R4:W1:Y:S01]  /*0cc0*/  SYNCS.EXCH.64 URZ, [UR4+0xe8], UR6 ;  /* 0x0000e80604ff75b2 */ /* 0x0008620008000100 */
[----:B------:R4:W1:Y:S02]  /*0cd0*/  SYNCS.EXCH.64 URZ, [UR4+0xf8], UR6 ;  /* 0x0000f80604ff75b2 */ /* 0x0008640008000100 */
[----:B----4-:R-:W-:Y:S01]  /*0ce0*/  NOP ;  /* 0x0000000000007918 */ /* 0x010fe20000000000 */
.L_x_14:
[----:B------:R-:W-:Y:S01]  /*0cf0*/  VOTEU.ALL UP0, P1 ;  /* 0x0000000000ff7886 */ /* 0x000fe20000800000 */
[----:B--23--:R-:W-:Y:S01]  /*0d00*/  UMOV UR4, 0x100 ;  /* 0x0000010000047882 */ /* 0x00cfe20000000000 */
[----:B------:R-:W2:Y:S01]  /*0d10*/  LDCU UR7, c[0x0][0x36c] ;  /* 0x00006d80ff0777ac */ /* 0x000ea20008000800 */
[----:B------:R-:W-:Y:S01]  /*0d20*/  NOP ;  /* 0x0000000000007918 */ /* 0x000fe20000000000 */
[----:B------:R-:W-:Y:S01]  /*0d30*/  LOP3.LUT R3, R95, 0x1f, RZ, 0xc0, !PT ;  /* 0x0000001f5f037812 */ /* 0x000fe200078ec0ff */
[----:B------:R-:W-:Y:S01]  /*0d40*/  @!UP0 UMOV UR6, 0x400 ;  /* 0x0000040000068882 */ /* 0x000fe20000000000 */
[----:B------:R-:W-:-:S04]  /*0d50*/  @!UP0 UIADD3 UR4, UPT, UPT, -UR4, 0x100000, URZ ;  /* 0x0010000004048890 */ /* 0x000fc8000fffe1ff */
[----:B------:R-:W-:Y:S02]  /*0d60*/  @!UP0 USHF.L.U32 UR5, UR4, 0xb, URZ ;  /* 0x0000000b04058899 */ /* 0x000fe400080006ff */
[----:B------:R-:W-:Y:S02]  /*0d70*/  @!UP0 USHF.L.U32 UR4, UR4, 0x1, URZ ;  /* 0x0000000104048899 */ /* 0x000fe400080006ff */
[----:B------:R-:W-:Y:S01]  /*0d80*/  @!UP0 ULEA UR6, UR54, UR6, 0x18 ;  /* 0x0000000636068291 */ /* 0x000fe2000f8ec0ff */
[----:B------:R-:W-:Y:S01]  /*0d90*/  VOTEU.ALL UP0, P1 ;  /* 0x0000000000ff7886 */ /* 0x000fe20000800000 */
[----:B------:R-:W-:Y:S02]  /*0da0*/  UISETP.NE.AND UP5, UPT, UR18, URZ, UPT ;  /* 0x000000ff1200728c */ /* 0x000fe4000bfa5270 */
[----:B--2---:R-:W-:Y:S01]  /*0db0*/  UISETP.EQ.U32.AND UP6, UPT, UR7, 0x1, UPT ;  /* 0x000000010700788c */ /* 0x004fe2000bfc2070 */
[----:B------:R-:W2:Y:S07]  /*0dc0*/  FENCE.VIEW.ASYNC.S ;  /* 0x00000000000073c6 */ /* 0x000eae0000000000 */
[----:B--2---:R2:W3:Y:S01]  /*0dd0*/  @!UP0 SYNCS.EXCH.64 URZ, [UR6+0x100], UR4 ;  /* 0x0001000406ff85b2 */ /* 0x0044e20008000100 */
[----:B------:R-:W-:Y:S05]  /*0de0*/  BRA.U !UP6, `(.L_x_15) ;  /* 0x000000010e087547 */ /* 0x000fea000b800000 */
[----:B-1-3--:R-:W-:Y:S01]  /*0df0*/  UCGABAR_ARV ;  /* 0x00000000000079c7 */ /* 0x00afe20008000000 */
[----:B------:R-:W-:Y:S05]  /*0e00*/  BRA `(.L_x_16) ;  /* 0x0000000000047947 */ /* 0x000fea0003800000 */
.L_x_15:
[----:B-1-3--:R-:W-:Y:S01]  /*0e10*/  NOP ;  /* 0x0000000000007918 */ /* 0x00afe20000000000 */
.L_x_16:
[----:B------:R-:W1:Y:S01]  /*0e20*/  S2UR UR26, SR_CTAID.X ;  /* 0x00000000001a79c3 */ /* 0x000e620000002500 */
[----:B------:R-:W-:-:S05]  /*0e30*/  CS2R.32 R86, SR_CgaSize ;  /* 0x0000000000567805 */ /* 0x000fca0000008a00 */
[----:B------:R-:W-:-:S05]  /*0e40*/  IMAD R86, R86, -0xa0, RZ ;  /* 0xffffff6056567824 */ /* 0x000fca00078e02ff */
[----:B--2---:R-:W-:-:S14]  /*0e50*/  R2UR UR5, R86 ;  /* 0x00000000560572ca */ /* 0x004fdc00000e0000 */
[----:B------:R-:W2:Y:S01]  /*0e60*/  LDCU UR5, c[0x0][UR5+0x2b0] ;  /* 0x00005600050577ac */ /* 0x000ea20008000800 */
[----:B------:R-:W-:-:S05]  /*0e70*/  CS2R.32 R86, SR_CgaSize ;  /* 0x0000000000567805 */ /* 0x000fca0000008a00 */
[----:B------:R-:W-:-:S05]  /*0e80*/  IMAD R86, R86, -0xa0, RZ ;  /* 0xffffff6056567824 */ /* 0x000fca00078e02ff */
[----:B------:R-:W-:-:S14]  /*0e90*/  R2UR UR4, R86 ;  /* 0x00000000560472ca */ /* 0x000fdc00000e0000 */
[----:B------:R-:W3:Y:S01]  /*0ea0*/  LDCU UR4, c[0x0][UR4+0x2b4] ;  /* 0x00005680040477ac */ /* 0x000ee20008000800 */
[----:B------:R-:W4:Y:S01]  /*0eb0*/  S2UR UR7, SR_CTAID.Y ;  /* 0x00000000000779c3 */ /* 0x000f220000002600 */
[----:B------:R-:W-:-:S05]  /*0ec0*/  CS2R.32 R86, SR_CgaSize ;  /* 0x0000000000567805 */ /* 0x000fca0000008a00 */
[----:B------:R-:W-:-:S05]  /*0ed0*/  IMAD R86, R86, -0xa0, RZ ;  /* 0xffffff6056567824 */ /* 0x000fca00078e02ff */
[----:B------:R-:W-:-:S14]  /*0ee0*/  R2UR UR8, R86 ;  /* 0x00000000560872ca */ /* 0x000fdc00000e0000 */
[----:B------:R-:W3:Y:S01]  /*0ef0*/  LDCU UR8, c[0x0][UR8+0x2a0] ;  /* 0x00005400080877ac */ /* 0x000ee20008000800 */
[----:B------:R-:W-:-:S05]  /*0f00*/  CS2R.32 R86, SR_CgaSize ;  /* 0x0000000000567805 */ /* 0x000fca0000008a00 */
[----:B------:R-:W-:-:S05]  /*0f10*/  IMAD R86, R86, -0xa0, RZ ;  /* 0xffffff6056567824 */ /* 0x000fca00078e02ff */
[----:B------:R-:W-:-:S14]  /*0f20*/  R2UR UR9, R86 ;  /* 0x00000000560972ca */ /* 0x000fdc00000e0000 */
[----:B------:R-:W3:Y:S01]  /*0f30*/  LDCU UR9, c[0x0][UR9+0x2a4] ;  /* 0x00005480090977ac */ /* 0x000ee20008000800 */
[----:B------:R-:W3:Y:S01]  /*0f40*/  S2UR UR36, SR_CTAID.Z ;  /* 0x00000000002479c3 */ /* 0x000ee20000002700 */
[----:B------:R-:W3:Y:S01]  /*0f50*/  LDCU UR19, c[0x0][0xd24] ;  /* 0x0001a480ff1377ac */ /* 0x000ee20008000800 */
[----:B------:R-:W3:Y:S01]  /*0f60*/  LDCU UR45, c[0x0][0xd24] ;  /* 0x0001a480ff2d77ac */ /* 0x000ee20008000800 */
[----:B-1----:R-:W-:Y:S01]  /*0f70*/  I2FP.F32.U32 R2, UR26 ;  /* 0x0000001a00027c45 */ /* 0x002fe20008201000 */
[----:B------:R-:W1:Y:S04]  /*0f80*/  LDCU UR23, c[0x0][0xd30] ;  /* 0x0001a600ff1777ac */ /* 0x000e680008000800 */
[----:B--2---:R-:W-:Y:S01]  /*0f90*/  FMUL R2, R2, UR5 ;  /* 0x0000000502027c20 */ /* 0x004fe20008400000 */
[----:B------:R-:W-:Y:S01]  /*0fa0*/  ULOP3.LUT UR40, UR26, 0x1, URZ, 0xc0, !UPT ;  /* 0x000000011a287892 */ /* 0x000fe2000f8ec0ff */
[----:B----4-:R-:W-:Y:S01]  /*0fb0*/  I2FP.F32.U32 R0, UR7 ;  /* 0x0000000700007c45 */ /* 0x010fe20008201000 */
[----:B------:R-:W-:-:S03]  /*0fc0*/  UMOV UR27, UR7 ;  /* 0x00000007001b7c82 */ /* 0x000fc60008000000 */
[----:B------:R-:W2:Y:S01]  /*0fd0*/  F2I.U32.TRUNC.NTZ R2, R2 ;  /* 0x0000000200027305 */ /* 0x000ea2000020f000 */
[----:B---3--:R-:W-:Y:S01]  /*0fe0*/  UISETP.GE.AND UP1, UPT, UR19, 0x1, UPT ;  /* 0x000000011300788c */ /* 0x008fe2000bf26270 */
[----:B------:R-:W-:-:S06]  /*0ff0*/  FMUL R0, R0, UR4 ;  /* 0x0000000400007c20 */ /* 0x000fcc0008400000 */
[----:B------:R-:W3:Y:S01]  /*1000*/  F2I.U32.TRUNC.NTZ R0, R0 ;  /* 0x0000000000007305 */ /* 0x000ee2000020f000 */
[----:B--2---:R-:W-:Y:S02]  /*1010*/  R2UR UR4, R2 ;  /* 0x00000000020472ca */ /* 0x004fe400000e0000 */
[----:B------:R-:W-:Y:S02]  /*1020*/  PRMT R2, RZ, 0x7610, R2 ;  /* 0x00007610ff027816 */ /* 0x000fe40000000002 */
[----:B---3--:R-:W-:Y:S02]  /*1030*/  R2UR UR6, R0 ;  /* 0x00000000000672ca */ /* 0x008fe400000e0000 */
[----:B------:R-:W-:-:S07]  /*1040*/  PRMT R0, RZ, 0x7610, R0 ;  /* 0x00007610ff007816 */ /* 0x000fce0000000000 */
[----:B------:R-:W-:-:S04]  /*1050*/  UIADD3 UR5, UPT, UPT, -UR4, URZ, URZ ;  /* 0x000000ff04057290 */ /* 0x000fc8000fffe1ff */
[----:B------:R-:W-:Y:S02]  /*1060*/  UIMAD UR5, UR8, UR5, UR26 ;  /* 0x00000005080572a4 */ /* 0x000fe4000f8e021a */
[----:B------:R-:W-:-:S04]  /*1070*/  UIADD3 UR4, UPT, UPT, -UR6, URZ, URZ ;  /* 0x000000ff06047290 */ /* 0x000fc8000fffe1ff */
[----:B------:R-:W-:Y:S01]  /*1080*/  IMAD.U32 R86, RZ, RZ, UR5 ;  /* 0x00000005ff567e24 */ /* 0x000fe2000f8e00ff */
[----:B------:R-:W-:-:S06]  /*1090*/  UIMAD UR4, UR9, UR4, UR7 ;  /* 0x00000004090472a4 */ /* 0x000fcc000f8e0207 */
[----:B------:R-:W-:Y:S01]  /*10a0*/  IMAD.U32 R85, RZ, RZ, UR4 ;  /* 0x00000004ff557e24 */ /* 0x000fe2000f8e00ff */
[----:B-1----:R-:W-:Y:S06]  /*10b0*/  BRA.U UP5, `(.L_x_17) ;  /* 0x0000000105307547 */ /* 0x002fec000b800000 */
[----:B------:R-:W-:Y:S01]  /*10c0*/  R2UR UR5, R85 ;  /* 0x00000000550572ca */ /* 0x000fe200000e0000 */
[----:B------:R-:W-:Y:S01]  /*10d0*/  UMOV UR7, 0x3 ;  /* 0x0000000300077882 */ /* 0x000fe20000000000 */
[----:B------:R-:W-:-:S11]  /*10e0*/  R2UR UR4, R86 ;  /* 0x00000000560472ca */ /* 0x000fd600000e0000 */
[----:B------:R-:W-:-:S04]  /*10f0*/  UISETP.NE.AND UP0, UPT, UR5, URZ, UPT ;  /* 0x000000ff0500728c */ /* 0x000fc8000bf05270 */
[----:B------:R-:W-:Y:S02]  /*1100*/  UISETP.LT.U32.OR UP0, UPT, UR4, 0x2, !UP0 ;  /* 0x000000020400788c */ /* 0x000fe4000c701470 */
[----:B------:R-:W-:Y:S02]  /*1110*/  ULOP3.LUT UR4, UR4, 0xfffffffe, URZ, 0xc0, !UPT ;  /* 0xfffffffe04047892 */ /* 0x000fe4000f8ec0ff */
[----:B------:R-:W-:Y:S02]  /*1120*/  USEL UR6, URZ, 0x1, !UP0 ;  /* 0x00000001ff067887 */ /* 0x000fe4000c000000 */
[----:B------:R-:W-:Y:S02]  /*1130*/  USEL UR5, URZ, 0x2, !UP0 ;  /* 0x00000002ff057887 */ /* 0x000fe4000c000000 */
[----:B------:R-:W-:Y:S02]  /*1140*/  USHF.L.U32 UR4, UR7, UR4, URZ ;  /* 0x0000000407047299 */ /* 0x000fe400080006ff */
[----:B------:R-:W-:-:S04]  /*1150*/  UIADD3 UR5, UPT, UPT, UR6, UR5, URZ ;  /* 0x0000000506057290 */ /* 0x000fc8000fffe0ff */
[----:B------:R-:W-:Y:S02]  /*1160*/  IMAD.U32 R0, RZ, RZ, UR4 ;  /* 0x00000004ff007e24 */ /* 0x000fe4000f8e00ff */
[----:B------:R-:W-:Y:S02]  /*1170*/  IMAD.U32 R2, RZ, RZ, UR5 ;  /* 0x00000005ff027e24 */ /* 0x000fe4000f8e00ff */
.L_x_17:
[----:B------:R-:W-:Y:S05]  /*1180*/  BRA.U !UP1, `(.L_x_18) ;  /* 0x0000000109d07547 */ /* 0x000fea000b800000 */
[----:B------:R-:W1:Y:S01]  /*1190*/  LDCU.128 UR12, c[0x0][0xd10] ;  /* 0x0001a200ff0c77ac */ /* 0x000e620008000c00 */
[----:B------:R-:W2:Y:S01]  /*11a0*/  LDCU UR6, c[0x0][0x370] ;  /* 0x00006e00ff0677ac */ /* 0x000ea20008000800 */
[----:B------:R-:W3:Y:S01]  /*11b0*/  LDCU UR7, c[0x0][0x374] ;  /* 0x00006e80ff0777ac */ /* 0x000ee20008000800 */
[----:B------:R-:W4:Y:S01]  /*11c0*/  LDCU UR21, c[0x0][0xd0c] ;  /* 0x0001a180ff1577ac */ /* 0x000f220008000800 */
[----:B------:R-:W4:Y:S01]  /*11d0*/  LDCU UR22, c[0x0][0xd20] ;  /* 0x0001a400ff1677ac */ /* 0x000f220008000800 */
[----:B------:R-:W4:Y:S01]  /*11e0*/  LDCU.64 UR8, c[0x0][0xd28] ;  /* 0x0001a500ff0877ac */ /* 0x000f220008000a00 */
[----:B-1----:R-:W-:Y:S02]  /*11f0*/  UISETP.NE.AND UP3, UPT, UR14, 0x1, UPT ;  /* 0x000000010e00788c */ /* 0x002fe4000bf65270 */
[----:B---3--:R-:W-:Y:S02]  /*1200*/  UIMAD.WIDE.U32 UR10, UR7, UR15, URZ ;  /* 0x0000000f070a72a5 */ /* 0x008fe4000f8e00ff */
[----:B--2---:R-:W-:-:S02]  /*1210*/  UIMAD.WIDE.U32 UR16, UR6, UR12, URZ ;  /* 0x0000000c061072a5 */ /* 0x004fc4000f8e00ff */
[----:B----4-:R-:W-:Y:S02]  /*1220*/  UISETP.NE.AND UP0, UPT, UR21, 0x1, UPT ;  /* 0x000000011500788c */ /* 0x010fe4000bf05270 */
[----:B------:R-:W-:Y:S01]  /*1230*/  UIMAD.WIDE.U32 UR4, UR26, UR12, URZ ;  /* 0x0000000c1a0472a5 */ /* 0x000fe2000f8e00ff */
[----:B------:R-:W-:Y:S02]  /*1240*/  UMOV UR10, UR11 ;  /* 0x0000000b000a7c82 */ /* 0x000fe40008000000 */
[----:B------:R-:W-:Y:S01]  /*1250*/  UMOV UR16, UR17 ;  /* 0x0000001100107c82 */ /* 0x000fe20008000000 */
[----:B------:R-:W-:Y:S02]  /*1260*/  @UP3 USHF.R.U32.HI UR7, URZ, UR22, UR10 ;  /* 0x00000016ff073299 */ /* 0x000fe4000801160a */
[----:B------:R-:W-:Y:S02]  /*1270*/  UISETP.NE.AND UP1, UPT, UR19, 0x1, UPT ;  /* 0x000000011300788c */ /* 0x000fe4000bf25270 */
[----:B------:R-:W-:-:S02]  /*1280*/  USHF.R.U32.HI UR5, URZ, UR13, UR5 ;  /* 0x0000000dff057299 */ /* 0x000fc40008011605 */
[----:B------:R-:W-:Y:S02]  /*1290*/  @UP0 USHF.R.U32.HI UR6, URZ, UR13, UR16 ;  /* 0x0000000dff060299 */ /* 0x000fe40008011610 */
[----:B------:R-:W-:Y:S02]  /*12a0*/  UIMAD.WIDE.U32 UR12, UR27, UR15, URZ ;  /* 0x0000000f1b0c72a5 */ /* 0x000fe4000f8e00ff */
[----:B------:R-:W-:Y:S02]  /*12b0*/  UIMAD.WIDE.U32 UR10, UR7, UR8, URZ ;  /* 0x00000008070a72a5 */ /* 0x000fe4000f8e00ff */
[----:B------:R-:W-:Y:S02]  /*12c0*/  UIMAD.WIDE.U32 UR16, UR6, UR8, URZ ;  /* 0x00000008061072a5 */ /* 0x000fe4000f8e00ff */
[----:B------:R-:W-:Y:S01]  /*12d0*/  USEL UR5, UR26, UR5, !UP0 ;  /* 0x000000051a057287 */ /* 0x000fe2000c000000 */
[----:B------:R-:W-:Y:S02]  /*12e0*/  UMOV UR4, UR13 ;  /* 0x0000000d00047c82 */ /* 0x000fe40008000000 */
[----:B------:R-:W-:Y:S01]  /*12f0*/  UMOV UR10, UR11 ;  /* 0x0000000b000a7c82 */ /* 0x000fe20008000000 */
[----:B------:R-:W-:-:S02]  /*1300*/  USHF.R.U32.HI UR4, URZ, UR22, UR4 ;  /* 0x00000016ff047299 */ /* 0x000fc40008011604 */
[----:B------:R-:W-:Y:S01]  /*1310*/  @UP1 USHF.R.U32.HI UR7, URZ, UR9, UR10 ;  /* 0x00000009ff071299 */ /* 0x000fe2000801160a */
[----:B------:R-:W-:Y:S01]  /*1320*/  UMOV UR16, UR17 ;  /* 0x0000001100107c82 */ /* 0x000fe20008000000 */
[----:B------:R-:W-:Y:S02]  /*1330*/  USEL UR4, UR27, UR4, !UP3 ;  /* 0x000000041b047287 */ /* 0x000fe4000d800000 */
[----:B------:R-:W-:Y:S02]  /*1340*/  @UP1 USHF.R.U32.HI UR6, URZ, UR9, UR16 ;  /* 0x00000009ff061299 */ /* 0x000fe40008011610 */
[----:B------:R-:W-:Y:S02]  /*1350*/  UIMAD UR7, UR7, UR19, URZ ;  /* 0x00000013070772a4 */ /* 0x000fe4000f8e02ff */
[----:B------:R-:W-:Y:S02]  /*1360*/  UIMAD UR12, UR6, UR19, URZ ;  /* 0x00000013060c72a4 */ /* 0x000fe4000f8e02ff */
[----:B------:R-:W-:-:S02]  /*1370*/  UISETP.GE.AND UP0, UPT, UR4, UR7, UPT ;  /* 0x000000070400728c */ /* 0x000fc4000bf06270 */
[----:B------:R-:W-:Y:S02]  /*1380*/  UIMAD.WIDE.U32 UR10, UR4, UR8, URZ ;  /* 0x00000008040a72a5 */ /* 0x000fe4000f8e00ff */
[----:B------:R-:W-:Y:S02]  /*1390*/  UISETP.GE.OR UP0, UPT, UR5, UR12, UP0 ;  /* 0x0000000c0500728c */ /* 0x000fe40008706670 */
[----:B------:R-:W-:Y:S02]  /*13a0*/  UIMAD.WIDE.U32 UR12, UR5, UR8, URZ ;  /* 0x00000008050c72a5 */ /* 0x000fe4000f8e00ff */
[----:B------:R-:W-:Y:S01]  /*13b0*/  UIADD3 UR10, UPT, UPT, -UR4, URZ, URZ ;  /* 0x000000ff040a7290 */ /* 0x000fe2000fffe1ff */
[----:B------:R-:W-:Y:S01]  /*13c0*/  UMOV UR8, UR11 ;  /* 0x0000000b00087c82 */ /* 0x000fe20008000000 */
[----:B------:R-:W-:Y:S02]  /*13d0*/  UIADD3 UR11, UPT, UPT, -UR5, URZ, URZ ;  /* 0x000000ff050b7290 */ /* 0x000fe4000fffe1ff */
[----:B------:R-:W-:-:S03]  /*13e0*/  USHF.R.U32.HI UR8, URZ, UR9, UR8 ;  /* 0x00000009ff087299 */ /* 0x000fc60008011608 */
[----:B------:R-:W-:Y:S01]  /*13f0*/  @!UP0 UMOV UR7, UR13 ;  /* 0x0000000d00078c82 */ /* 0x000fe20008000000 */
[----:B------:R-:W-:Y:S02]  /*1400*/  UIMAD UR27, UR14, UR10, UR27 ;  /* 0x0000000a0e1b72a4 */ /* 0x000fe4000f8e021b */
[----:B------:R-:W-:Y:S02]  /*1410*/  USEL UR8, UR4, UR8, !UP1 ;  /* 0x0000000804087287 */ /* 0x000fe4000c800000 */
[----:B------:R-:W-:Y:S02]  /*1420*/  @!UP0 USHF.R.U32.HI UR7, URZ, UR9, UR7 ;  /* 0x00000009ff078299 */ /* 0x000fe40008011607 */
[----:B------:R-:W-:Y:S02]  /*1430*/  UIADD3 UR9, UPT, UPT, -UR8, URZ, URZ ;  /* 0x000000ff08097290 */ /* 0x000fe4000fffe1ff */
[----:B------:R-:W-:Y:S02]  /*1440*/  @!UP0 USEL UR7, UR5, UR7, !UP1 ;  /* 0x0000000705078287 */ /* 0x000fe4000c800000 */
[----:B------:R-:W-:-:S02]  /*1450*/  UIMAD UR9, UR19, UR9, UR4 ;  /* 0x00000009130972a4 */ /* 0x000fc4000f8e0204 */
[----:B------:R-:W-:Y:S02]  /*1460*/  @!UP0 UIADD3 UR8, UPT, UPT, UR8, -UR7, URZ ;  /* 0x8000000708088290 */ /* 0x000fe4000fffe0ff */
[----:B------:R-:W-:Y:S02]  /*1470*/  @!UP0 UIMAD UR6, UR9, UR6, UR7 ;  /* 0x00000006090682a4 */ /* 0x000fe4000f8e0207 */
[----:B------:R-:W-:Y:S02]  /*1480*/  @!UP0 UIMAD UR4, UR8, UR19, UR5 ;  /* 0x00000013080482a4 */ /* 0x000fe4000f8e0205 */
[----:B------:R-:W-:Y:S02]  /*1490*/  UIMAD UR26, UR21, UR11, UR26 ;  /* 0x0000000b151a72a4 */ /* 0x000fe4000f8e021a */
[----:B------:R-:W-:Y:S01]  /*14a0*/  UIMAD UR27, UR4, UR14, UR27 ;  /* 0x0000000e041b72a4 */ /* 0x000fe2000f8e021b */
[----:B------:R-:W-:Y:S02]  /*14b0*/  @!UP0 UMOV UR5, UR6 ;  /* 0x0000000600058c82 */ /* 0x000fe40008000000 */
[----:B------:R-:W-:-:S12]  /*14c0*/  UIMAD UR26, UR5, UR21, UR26 ;  /* 0x00000015051a72a4 */ /* 0x000fd8000f8e021a */
.L_x_18:
[----:B------:R-:W-:Y:S02]  /*14d0*/  UISETP.NE.AND UP1, UPT, UR23, 0x1, UPT ;  /* 0x000000011700788c */ /* 0x000fe4000bf25270 */
[----:B------:R-:W-:-:S07]  /*14e0*/  UISETP.NE.AND UP0, UPT, UR18, 0x2, UPT ;  /* 0x000000021200788c */ /* 0x000fce000bf05270 */
[----:B------:R-:W-:Y:S05]  /*14f0*/  BRA.U UP1, `(.L_x_19) ;  /* 0x0000000101407547 */ /* 0x000fea000b800000 */
[----:B------:R-:W1:Y:S01]  /*1500*/  LDCU.128 UR8, c[0x0][0xd10] ;  /* 0x0001a200ff0877ac */ /* 0x000e620008000c00 */
[----:B------:R-:W2:Y:S01]  /*1510*/  LDCU UR12, c[0x0][0xd0c] ;  /* 0x0001a180ff0c77ac */ /* 0x000ea20008000800 */
[----:B------:R-:W3:Y:S01]  /*1520*/  LDCU UR13, c[0x0][0xd20] ;  /* 0x0001a400ff0d77ac */ /* 0x000ee20008000800 */
[----:B-1----:R-:W-:Y:S02]  /*1530*/  UIMAD.WIDE.U32 UR4, UR26, UR8, URZ ;  /* 0x000000081a0472a5 */ /* 0x002fe4000f8e00ff */
[----:B------:R-:W-:Y:S02]  /*1540*/  UIMAD.WIDE.U32 UR6, UR27, UR11, URZ ;  /* 0x0000000b1b0672a5 */ /* 0x000fe4000f8e00ff */
[----:B--2---:R-:W-:Y:S02]  /*1550*/  UISETP.NE.AND UP1, UPT, UR12, 0x1, UPT ;  /* 0x000000010c00788c */ /* 0x004fe4000bf25270 */
[----:B------:R-:W-:-:S03]  /*1560*/  USHF.R.U32.HI UR5, URZ, UR9, UR5 ;  /* 0x00000009ff057299 */ /* 0x000fc60008011605 */
[----:B------:R-:W-:Y:S01]  /*1570*/  UMOV UR4, UR7 ;  /* 0x0000000700047c82 */ /* 0x000fe20008000000 */
[----:B------:R-:W-:Y:S02]  /*1580*/  USEL UR5, UR26, UR5, !UP1 ;  /* 0x000000051a057287 */ /* 0x000fe4000c800000 */
[----:B------:R-:W-:Y:S02]  /*1590*/  UISETP.NE.AND UP1, UPT, UR10, 0x1, UPT ;  /* 0x000000010a00788c */ /* 0x000fe4000bf25270 */
[----:B---3--:R-:W-:-:S04]  /*15a0*/  USHF.R.U32.HI UR4, URZ, UR13, UR4 ;  /* 0x0000000dff047299 */ /* 0x008fc80008011604 */
[----:B------:R-:W-:-:S04]  /*15b0*/  USEL UR4, UR27, UR4, !UP1 ;  /* 0x000000041b047287 */ /* 0x000fc8000c800000 */
[----:B------:R-:W-:Y:S02]  /*15c0*/  UIADD3 UR6, UPT, UPT, UR5, -UR4, URZ ;  /* 0x8000000405067290 */ /* 0x000fe4000fffe0ff */
[----:B------:R-:W-:Y:S02]  /*15d0*/  UIADD3 UR4, UPT, UPT, -UR5, UR4, URZ ;  /* 0x0000000405047290 */ /* 0x000fe4000fffe1ff */
[----:B------:R-:W-:Y:S02]  /*15e0*/  UIMAD UR27, UR6, UR10, UR27 ;  /* 0x0000000a061b72a4 */ /* 0x000fe4000f8e021b */
[----:B------:R-:W-:-:S12]  /*15f0*/  UIMAD UR26, UR4, UR12, UR26 ;  /* 0x0000000c041a72a4 */ /* 0x000fd8000f8e021a */
.L_x_19:
[----:B------:R-:W-:Y:S05]  /*1600*/  BRA.U !UP6, `(.L_x_20) ;  /* 0x000000010e0c7547 */ /* 0x000fea000b800000 */
[----:B------:R-:W-:Y:S01]  /*1610*/  UCGABAR_WAIT ;  /* 0x0000000000007dc7 */ /* 0x000fe20008000000 */
[----:B------:R-:W-:Y:S01]  /*1620*/  CCTL.IVALL ;  /* 0x00000000ff00798f */ /* 0x000fe20002000000 */
[----:B------:R-:W-:Y:S05]  /*1630*/  BRA `(.L_x_21) ;  /* 0x0000000000047947 */ /* 0x000fea0003800000 */
.L_x_20:
[----:B------:R-:W-:Y:S06]  /*1640*/  BAR.SYNC.DEFER_BLOCKING 0x0 ;  /* 0x0000000000007b1d */ /* 0x000fec0000010000 */
.L_x_21:
[----:B------:R-:W1:Y:S02]  /*1650*/  LDCU UR5, c[0x0][0x38c] ;  /* 0x00007180ff0577ac */ /* 0x000e640008000800 */
[----:B-1----:R-:W-:-:S04]  /*1660*/  UIADD3 UR5, UPT, UPT, UR5, 0x7f, URZ ;  /* 0x0000007f05057890 */ /* 0x002fc8000fffe0ff */
[----:B------:R-:W-:-:S04]  /*1670*/  USHF.R.S32.HI UR4, URZ, 0x1f, UR5 ;  /* 0x0000001fff047899 */ /* 0x000fc80008011405 */
[----:B------:R-:W-:-:S04]  /*1680*/  ULEA.HI UR4, UR4, UR5, URZ, 0x7 ;  /* 0x0000000504047291 */ /* 0x000fc8000f8f38ff */
[----:B------:R-:W-:Y:S01]  /*1690*/  USHF.R.S32.HI UR33, URZ, 0x7, UR4 ;  /* 0x00000007ff217899 */ /* 0x000fe20008011404 */
[----:B------:R-:W-:Y:S11]  /*16a0*/  BRA.U UP0, `(.L_x_22) ;  /* 0x0000001100107547 */ /* 0x000ff6000b800000 */
[----:B------:R-:W1:Y:S01]  /*16b0*/  S2UR UR42, SR_CgaCtaId ;  /* 0x00000000002a79c3 */ /* 0x000e620000008800 */
[----:B------:R-:W-:Y:S01]  /*16c0*/  UISETP.NE.OR UP1, UPT, UR20, URZ, !UPT ;  /* 0x000000ff1400728c */ /* 0x000fe2000ff25670 */
[----:B------:R-:W-:Y:S01]  /*16d0*/  PLOP3.LUT P1, PT, PT, PT, UP4, 0x80, 0x8 ;  /* 0x000000000008781c */ /* 0x000fe20003f2f048 */
[----:B------:R-:W-:Y:S01]  /*16e0*/  UISETP.LT.AND UP0, UPT, UR33, 0x1, UPT ;  /* 0x000000012100788c */ /* 0x000fe2000bf01270 */
[----:B------:R-:W-:Y:S01]  /*16f0*/  IMAD.MOV.U32 R12, RZ, RZ, 0x1 ;  /* 0x00000001ff0c7424 */ /* 0x000fe200078e00ff */
[----:B------:R-:W-:Y:S02]  /*1700*/  CS2R R10, SRZ ;  /* 0x00000000000a7805 */ /* 0x000fe4000001ff00 */
[----:B------:R-:W-:Y:S01]  /*1710*/  PLOP3.LUT P1, PT, P1, PT, PT, 0x8, 0x80 ;  /* 0x000000000080781c */ /* 0x000fe20000f2e170 */
[----:B------:R-:W-:Y:S01]  /*1720*/  IMAD.MOV.U32 R9, RZ, RZ, RZ ;  /* 0x000000ffff097224 */ /* 0x000fe200078e00ff */
[----:B------:R-:W-:Y:S01]  /*1730*/  PLOP3.LUT P2, PT, P2, PT, UP1, 0xae, 0xea ;  /* 0x0000000000ea781c */ /* 0x000fe2000174f51e */
[----:B------:R-:W-:Y:S01]  /*1740*/  IMAD.MOV.U32 R8, RZ, RZ, 0x1 ;  /* 0x00000001ff087424 */ /* 0x000fe200078e00ff */
[----:B------:R-:W2:Y:S01]  /*1750*/  LDCU UR31, c[0x0][0x370] ;  /* 0x00006e00ff1f77ac */ /* 0x000ea20008000800 */
[----:B------:R-:W-:Y:S01]  /*1760*/  USHF.L.U32 UR37, UR40, 0x7, URZ ;  /* 0x0000000728257899 */ /* 0x000fe200080006ff */
[----:B------:R-:W3:Y:S01]  /*1770*/  LDCU.64 UR38, c[0x0][0x348] ;  /* 0x00006900ff2677ac */ /* 0x000ee20008000a00 */
[----:B------:R-:W4:Y:S01]  /*1780*/  LDCU UR30, c[0x0][0x374] ;  /* 0x00006e80ff1e77ac */ /* 0x000f220008000800 */
[----:B------:R-:W-:-:S02]  /*1790*/  UISETP.GE.AND UP4, UPT, UR45, 0x1, UPT ;  /* 0x000000012d00788c */ /* 0x000fc4000bf86270 */
[----:B------:R-:W-:Y:S02]  /*17a0*/  UISETP.NE.AND UP3, UPT, UR45, 0x1, UPT ;  /* 0x000000012d00788c */ /* 0x000fe4000bf65270 */
[----:B------:R-:W-:Y:S01]  /*17b0*/  USEL UR21, UR33, 0x1, !UP0 ;  /* 0x0000000121157887 */ /* 0x000fe2000c000000 */
[----:B------:R-:W-:Y:S01]  /*17c0*/  UMOV UR7, URZ ;  /* 0x000000ff00077c82 */ /* 0x000fe20008000000 */
[----:B------:R-:W-:-:S10]  /*17d0*/  UMOV UR41, 0x400 ;  /* 0x0000040000297882 */ /* 0x000fd40000000000 */
.L_x_32:
[----:B------:R-:W-:-:S03]  /*17e0*/  UISETP.NE.AND UP0, UPT, UR54, URZ, UPT ;  /* 0x000000ff3600728c */ /* 0x000fc6000bf05270 */
[----:B-1----:R-:W-:Y:S02]  /*17f0*/  UMOV UR54, UR42 ;  /* 0x0000002a00367c82 */ /* 0x002fe40008000000 */
[----:B------:R-:W-:-:S04]  /*1800*/  ULEA UR6, UR54, UR41, 0x18 ;  /* 0x0000002936067291 */ /* 0x000fc8000f8ec0ff */
[----:B------:R-:W-:Y:S08]  /*1810*/  BRA.U UP0, `(.L_x_23) ;  /* 0x0000000100347547 */ /* 0x000ff0000b800000 */
[----:B------:R-:W1:Y:S01]  /*1820*/  S2R R0, SR_CgaCtaId ;  /* 0x0000000000007919 */ /* 0x000e620000008800 */
[----:B------:R-:W-:Y:S02]  /*1830*/  MOV R3, 0x400 ;  /* 0x0000040000037802 */ /* 0x000fe40000000f00 */
[----:B------:R-:W-:Y:S02]  /*1840*/  SHF.L.U32 R2, R8, 0x1f, RZ ;  /* 0x0000001f08027819 */ /* 0x000fe400000006ff */
[----:B-1----:R-:W-:-:S05]  /*1850*/  LEA R0, R0, R3, 0x18 ;  /* 0x0000000300007211 */ /* 0x002fca00078ec0ff */
[----:B------:R-:W-:-:S04]  /*1860*/  IMAD R3, R9, 0x8, R0 ;  /* 0x0000000809037824 */ /* 0x000fc800078e0200 */
[----:B------:R-:W1:Y:S02]  /*1870*/  SYNCS.PHASECHK.TRANS64.TRYWAIT P0, [R3+URZ+0xf0], R2 ;  /* 0x0000f002030075a7 */ /* 0x000e6400080011ff */
[----:B-1----:R-:W-:Y:S05]  /*1880*/  @!P0 BRA `(.L_x_24) ;  /* 0x000000cc00588947 */ /* 0x002fea0003800000 */
.L_x_172:
[----:B------:R-:W-:Y:S01]  /*1890*/  VIADD R9, R9, 0x1 ;  /* 0x0000000109097836 */ /* 0x000fe20000000000 */
[----:B------:R1:W-:Y:S04]  /*18a0*/  SYNCS.ARRIVE.TRANS64.A1T0 RZ, [R3+URZ+0xe0], RZ ;  /* 0x0000e0ff03ff79a7 */ /* 0x0003e800081000ff */
[----:B------:R-:W-:-:S04]  /*18b0*/  ISETP.NE.AND P0, PT, R9, 0x2, PT ;  /* 0x000000020900780c */ /* 0x000fc80003f05270 */
[----:B------:R-:W-:Y:S02]  /*18c0*/  SEL R9, R9, RZ, P0 ;  /* 0x000000ff09097207 */ /* 0x000fe40000000000 */
[----:B-1----:R-:W-:-:S04]  /*18d0*/  SEL R3, RZ, 0x1, P0 ;  /* 0x00000001ff037807 */ /* 0x002fc80000000000 */
[----:B------:R-:W-:-:S07]  /*18e0*/  LOP3.LUT R8, R8, R3, RZ, 0x3c, !PT ;  /* 0x0000000308087212 */ /* 0x000fce00078e3cff */
.L_x_23:
[----:B------:R-:W1:Y:S01]  /*18f0*/  LDCU UR5, c[0x0][0x38c] ;  /* 0x00007180ff0577ac */ /* 0x000e620008000800 */
[----:B------:R-:W-:Y:S01]  /*1900*/  SHF.L.U32 R0, R12, 0x1f, RZ ;  /* 0x0000001f0c007819 */ /* 0x000fe200000006ff */
[----:B------:R-:W-:-:S09]  /*1910*/  ULEA UR4, UR7, UR6, 0x3 ;  /* 0x0000000607047291 */ /* 0x000fd2000f8e18ff */
[----:B------:R2:W2:Y:S01]  /*1920*/  SYNCS.PHASECHK.TRANS64.TRYWAIT P0, [UR4+0x30], R0 ;  /* 0x00003000ff0075a7 */ /* 0x0004a20008001104 */
[----:B------:R-:W-:Y:S02]  /*1930*/  ULEA.HI UR4, UR26, UR26, URZ, 0x1 ;  /* 0x0000001a1a047291 */ /* 0x000fe4000f8f08ff */
[----:B-1----:R-:W-:-:S09]  /*1940*/  UISETP.GE.AND UP0, UPT, UR5, 0x1, UPT ;  /* 0x000000010500788c */ /* 0x002fd2000bf06270 */
[----:B------:R-:W-:Y:S05]  /*1950*/  BRA.U !UP0, `(.L_x_25) ;  /* 0x0000000108c87547 */ /* 0x000fea000b800000 */
[----:B------:R-:W-:Y:S01]  /*1960*/  USHF.R.S32.HI UR4, URZ, 0x1, UR4 ;  /* 0x00000001ff047899 */ /* 0x000fe20008011404 */
[----:B------:R-:W-:Y:S01]  /*1970*/  @!P2 MOV R2, 0xd000 ;  /* 0x0000d0000002a802 */ /* 0x000fe20000000f00 */
[----:B---3--:R-:W-:Y:S02]  /*1980*/  UIADD3 UR24, UP2, UPT, UR38, 0x80, URZ ;  /* 0x0000008026187890 */ /* 0x008fe4000ff5e0ff */
[----:B------:R-:W-:Y:S02]  /*1990*/  UIADD3 UR22, UP1, UPT, UR38, 0x280, URZ ;  /* 0x0000028026167890 */ /* 0x000fe4000ff3e0ff */
[----:B------:R-:W-:Y:S02]  /*19a0*/  UIADD3 UR14, UP0, UPT, UR38, 0x180, URZ ;  /* 0x00000180260e7890 */ /* 0x000fe4000ff1e0ff */
[----:B------:R-:W-:Y:S02]  /*19b0*/  ULEA UR11, UR4, UR40, 0x1 ;  /* 0x00000028040b7291 */ /* 0x000fe4000f8e08ff */
[----:B------:R-:W-:-:S02]  /*19c0*/  ULEA UR35, UR4, UR37, 0x8 ;  /* 0x0000002504237291 */ /* 0x000fc4000f8e40ff */
[----:B------:R-:W-:Y:S02]  /*19d0*/  ULEA UR19, UR27, UR37, 0x8 ;  /* 0x000000251b137291 */ /* 0x000fe4000f8e40ff */
[----:B------:R-:W-:Y:S02]  /*19e0*/  UIADD3.X UR25, UPT, UPT, URZ, UR39, URZ, UP2, !UPT ;  /* 0x00000027ff197290 */ /* 0x000fe400097fe4ff */
[----:B------:R-:W-:Y:S02]  /*19f0*/  UIADD3.X UR23, UPT, UPT, URZ, UR39, URZ, UP1, !UPT ;  /* 0x00000027ff177290 */ /* 0x000fe40008ffe4ff */
[----:B------:R-:W-:Y:S01]  /*1a00*/  UIADD3.X UR15, UPT, UPT, URZ, UR39, URZ, UP0, !UPT ;  /* 0x00000027ff0f7290 */ /* 0x000fe200087fe4ff */
[----:B------:R-:W-:Y:S01]  /*1a10*/  UMOV UR4, UR7 ;  /* 0x0000000700047c82 */ /* 0x000fe20008000000 */
[----:B------:R-:W-:Y:S01]  /*1a20*/  UMOV UR12, URZ ;  /* 0x000000ff000c7c82 */ /* 0x000fe20008000000 */
[----:B------:R-:W-:-:S09]  /*1a30*/  UMOV UR10, URZ ;  /* 0x000000ff000a7c82 */ /* 0x000fd20008000000 */
.L_x_28:
[----:B------:R-:W-:Y:S01]  /*1a40*/  ULEA UR9, UR4, UR6, 0x3 ;  /* 0x0000000604097291 */ /* 0x000fe2000f8e18ff */
[----:B-12---:R-:W-:Y:S11]  /*1a50*/  @P0 BRA `(.L_x_26) ;  /* 0x00000000000c0947 */ /* 0x006ff60003800000 */
[----:B------:R-:W-:-:S04]  /*1a60*/  SHF.L.U32 R3, R12, 0x1f, RZ ;  /* 0x0000001f0c037819 */ /* 0x000fc800000006ff */
[----:B------:R-:W1:Y:S02]  /*1a70*/  SYNCS.PHASECHK.TRANS64.TRYWAIT P0, [UR9+0x30], R3 ;  /* 0x00003003ff0075a7 */ /* 0x000e640008001109 */
[----:B-1----:R-:W-:Y:S05]  /*1a80*/  @!P0 BRA `(.L_x_27) ;  /* 0x000000c800ec8947 */ /* 0x002fea0003800000 */
.L_x_26:
[----:B------:R-:W-:Y:S01]  /*1a90*/  UIADD3 UR5, UPT, UPT, UR4, 0x1, URZ ;  /* 0x0000000104057890 */ /* 0x000fe2000fffe0ff */
[----:B------:R2:W-:Y:S01]  /*1aa0*/  @!P2 SYNCS.ARRIVE.TRANS64 RZ, [UR9], R2 ;  /* 0x00000002ffffa9a7 */ /* 0x0005e20008000009 */
[----:B------:R-:W-:Y:S02]  /*1ab0*/  ULEA UR32, UR4, UR6, 0xd ;  /* 0x0000000604207291 */ /* 0x000fe4000f8e68ff */
[----:B------:R-:W-:Y:S02]  /*1ac0*/  UISETP.NE.AND UP0, UPT, UR5, 0x6, UPT ;  /* 0x000000060500788c */ /* 0x000fe4000bf05270 */
[----:B------:R-:W-:Y:S02]  /*1ad0*/  ULEA UR16, UR4, UR6, 0xe ;  /* 0x0000000604107291 */ /* 0x000fe4000f8e70ff */
[----:B------:R-:W-:Y:S02]  /*1ae0*/  USEL UR8, URZ, 0x1, UP0 ;  /* 0x00000001ff087887 */ /* 0x000fe40008000000 */
[----:B------:R-:W-:-:S02]  /*1af0*/  USEL UR7, UR5, URZ, UP0 ;  /* 0x000000ff05077287 */ /* 0x000fc40008000000 */
[----:B------:R-:W-:Y:S02]  /*1b00*/  USHF.L.U32 UR34, UR12, 0x6, URZ ;  /* 0x000000060c227899 */ /* 0x000fe400080006ff */
[----:B------:R-:W-:Y:S01]  /*1b10*/  ULEA UR5, UR7, UR6, 0x3 ;  /* 0x0000000607057291 */ /* 0x000fe2000f8e18ff */
[----:B------:R-:W-:Y:S01]  /*1b20*/  LOP3.LUT R12, R12, UR8, RZ, 0x3c, !PT ;  /* 0x000000080c0c7c12 */ /* 0x000fe2000f8e3cff */
[----:B------:R-:W-:Y:S02]  /*1b30*/  ULEA UR8, UR4, UR6, 0xb ;  /* 0x0000000604087291 */ /* 0x000fe4000f8e58ff */
[----:B------:R-:W-:Y:S01]  /*1b40*/  ULOP3.LUT UR33, UR9, 0xfefffff8, URZ, 0xc0, !UPT ;  /* 0xfefffff809217892 */ /* 0x000fe2000f8ec0ff */
[----:B-1----:R-:W-:Y:S01]  /*1b50*/  SHF.L.U32 R0, R12, 0x1f, RZ ;  /* 0x0000001f0c007819 */ /* 0x002fe200000006ff */
[----:B------:R-:W-:Y:S02]  /*1b60*/  UIADD3 UR32, UPT, UPT, UR32, 0x10400, URZ ;  /* 0x0001040020207890 */ /* 0x000fe4000fffe0ff */
[----:B------:R-:W-:Y:S01]  /*1b70*/  USHF.L.U32 UR18, UR12, 0x7, URZ ;  /* 0x000000070c127899 */ /* 0x000fe200080006ff */
[----:B------:R2:W1:Y:S01]  /*1b80*/  SYNCS.PHASECHK.TRANS64.TRYWAIT P0, [UR5+0x30], R0 ;  /* 0x00003000ff0075a7 */ /* 0x0004620008001105 */
[----:B------:R-:W-:-:S02]  /*1b90*/  UIADD3 UR16, UPT, UPT, UR16, 0x1c400, URZ ;  /* 0x0001c40010107890 */ /* 0x000fc4000fffe0ff */
[----:B------:R-:W-:Y:S02]  /*1ba0*/  ULOP3.LUT UR9, UR9, 0xfefffff8, URZ, 0xc0, !UPT ;  /* 0xfefffff809097892 */ /* 0x000fe4000f8ec0ff */
[----:B------:R-:W-:Y:S01]  /*1bb0*/  UIADD3 UR8, UPT, UPT, UR8, 0x34400, URZ ;  /* 0x0003440008087890 */ /* 0x000fe2000fffe0ff */
[----:B------:R-:W-:Y:S01]  /*1bc0*/  UMOV UR4, 0x0 ;  /* 0x0000000000047882 */ /* 0x000fe20000000000 */
[----:B------:R-:W-:Y:S01]  /*1bd0*/  UMOV UR5, 0x10000000 ;  /* 0x1000000000057882 */ /* 0x000fe20000000000 */
[----:B------:R-:W-:Y:S01]  /*1be0*/  UMOV UR20, UR36 ;  /* 0x0000002400147c82 */ /* 0x000fe20008000000 */
[----:B------:R-:W-:Y:S01]  /*1bf0*/  UMOV UR17, UR33 ;  /* 0x0000002100117c82 */ /* 0x000fe20008000000 */
[----:B------:R-:W-:Y:S01]  /*1c00*/  UMOV UR13, UR36 ;  /* 0x00000024000d7c82 */ /* 0x000fe20008000000 */
[----:B------:R-:W-:Y:S01]  /*1c10*/  UTMALDG.3D.2CTA [UR32], [UR24], desc[UR4] ;  /* 0x00000420180075b4 */ /* 0x000fe20008211000 */
[----:B------:R-:W-:Y:S02]  /*1c20*/  UTMALDG.3D.2CTA [UR16], [UR22], desc[UR4] ;  /* 0x00000410160075b4 */ /* 0x000fe40008211000 */
[----:B------:R3:W-:Y:S02]  /*1c30*/  UTMALDG.4D.2CTA [UR8], [UR14], desc[UR4] ;  /* 0x000004080e0075b4 */ /* 0x0007e40008219000 */
[----:B---3--:R-:W-:Y:S01]  /*1c40*/  UIADD3 UR12, UPT, UPT, UR12, 0x1, URZ ;  /* 0x000000010c0c7890 */ /* 0x008fe2000fffe0ff */
[----:B------:R-:W-:-:S03]  /*1c50*/  UMOV UR4, UR7 ;  /* 0x0000000700047c82 */ /* 0x000fc60008000000 */
[----:B------:R-:W-:-:S09]  /*1c60*/  UISETP.NE.AND UP0, UPT, UR12, UR21, UPT ;  /* 0x000000150c00728c */ /* 0x000fd2000bf05270 */
[----:B--2---:R-:W-:Y:S05]  /*1c70*/  BRA.U UP0, `(.L_x_28) ;  /* 0xfffffffd00707547 */ /* 0x004fea000b83ffff */
.L_x_25:
[----:B------:R-:W-:Y:S01]  /*1c80*/  LEA R3, R11, UR6, 0x3 ;  /* 0x000000060b037c11 */ /* 0x000fe2000f8e18ff */
[----:B------:R-:W-:Y:S01]  /*1c90*/  @!P1 SYNCS.ARRIVE.TRANS64.A1T0 RZ, [UR6+0xa8], RZ ;  /* 0x0000a8ffffff99a7 */ /* 0x000fe20008100006 */
[----:B--2---:R-:W-:Y:S01]  /*1ca0*/  SHF.L.U32 R0, R10, 0x1f, RZ ;  /* 0x0000001f0a007819 */ /* 0x004fe200000006ff */
[----:B------:R-:W-:-:S03]  /*1cb0*/  NOP ;  /* 0x0000000000007918 */ /* 0x000fc60000000000 */
[----:B-1----:R-:W1:Y:S01]  /*1cc0*/  SYNCS.PHASECHK.TRANS64.TRYWAIT P0, [R3+URZ+0xb0], R0 ;  /* 0x0000b000030075a7 */ /* 0x002e6200080011ff */
[----:B------:R-:W-:Y:S01]  /*1cd0*/  LEA R5, R11, UR6, 0x4 ;  /* 0x000000060b057c11 */ /* 0x000fe2000f8e20ff */
[----:B-1----:R-:W-:Y:S06]  /*1ce0*/  @!P0 BRA `(.L_x_29) ;  /* 0x000000c8006c8947 */ /* 0x002fec0003800000 */
.L_x_174:
[----:B------:R-:W2:Y:S01]  /*1cf0*/  LDS.128 R4, [R5+0x110] ;  /* 0x0001100005047984 */ /* 0x000ea20000000c00 */
[----:B------:R-:W-:Y:S01]  /*1d00*/  @!PT LDS RZ, [RZ] ;  /* 0x00000000fffff984 */ /* 0x000fe20000000800 */
[----:B------:R-:W-:Y:S01]  /*1d10*/  @!PT LDS RZ, [RZ] ;  /* 0x00000000fffff984 */ /* 0x000fe20000000800 */
[----:B------:R-:W-:Y:S01]  /*1d20*/  @!PT LDS RZ, [RZ] ;  /* 0x00000000fffff984 */ /* 0x000fe20000000800 */
[----:B------:R-:W-:Y:S01]  /*1d30*/  @!PT LDS RZ, [RZ] ;  /* 0x00000000fffff984 */ /* 0x000fe20000000800 */
[----:B------:R1:W-:Y:S06]  /*1d40*/  MEMBAR.ALL.CTA ;  /* 0x0000000000007992 */ /* 0x0003ec0000008000 */
[----:B-1----:R-:W1:Y:S01]  /*1d50*/  FENCE.VIEW.ASYNC.S ;  /* 0x00000000000073c6 */ /* 0x002e620000000000 */
[----:B--2---:R-:W-:-:S13]  /*1d60*/  LOP3.LUT P0, RZ, R6, 0x1, RZ, 0xc0, !PT ;  /* 0x0000000106ff7812 */ /* 0x004fda000780c0ff */
[----:B-1----:R-:W-:Y:S01]  /*1d70*/  VOTEU.ANY UP1, P0 ;  /* 0x0000000000ff7886 */ /* 0x002fe20000020100 */
[----:B------:R-:W-:-:S13]  /*1d80*/  PLOP3.LUT P0, PT, PT, PT, UP1, 0x80, 0x8 ;  /* 0x000000000008781c */ /* 0x000fda0003f0f018 */
[----:B------:R-:W-:Y:S02]  /*1d90*/  @P0 LOP3.LUT R0, R5, 0xffff, RZ, 0xc0, !PT ;  /* 0x0000ffff05000812 */ /* 0x000fe400078ec0ff */
[----:B------:R-:W-:Y:S02]  /*1da0*/  @P0 MOV R2, R4 ;  /* 0x0000000400020202 */ /* 0x000fe40000000f00 */
[----:B------:R-:W-:Y:S01]  /*1db0*/  @P0 R2UR UR5, R0 ;  /* 0x00000000000502ca */ /* 0x000fe200000e0000 */
[----:B------:R-:W-:Y:S01]  /*1dc0*/  VIADD R0, R3, 0xc0 ;  /* 0x000000c003007836 */ /* 0x000fe20000000000 */
[----:B------:R-:W-:Y:S02]  /*1dd0*/  @P0 SHF.R.U32.HI R4, RZ, 0x10, R5 ;  /* 0x00000010ff040819 */ /* 0x000fe40000011605 */
[----:B------:R-:W-:Y:S02]  /*1de0*/  @P0 R2UR UR8, R2 ;  /* 0x00000000020802ca */ /* 0x000fe400000e0000 */
[----:B------:R-:W-:-:S02]  /*1df0*/  PRMT R0, RZ, 0x654, R0 ;  /* 0x00000654ff007816 */ /* 0x000fc40000000000 */
[----:B------:R-:W-:Y:S02]  /*1e00*/  @P0 R2UR UR4, R4 ;  /* 0x00000000040402ca */ /* 0x000fe400000e0000 */
[----:B------:R1:W-:Y:S03]  /*1e10*/  SYNCS.ARRIVE.TRANS64.RED.A1T0 RZ, [R0+URZ], RZ ;  /* 0x000000ff00ff79a7 */ /* 0x0003e600081004ff */
[----:B------:R-:W-:-:S04]  /*1e20*/  @UP1 UMOV UR28, UR5 ;  /* 0x00000005001c1c82 */ /* 0x000fc80008000000 */
[----:B------:R-:W-:-:S04]  /*1e30*/  @UP1 UMOV UR29, UR8 ;  /* 0x00000008001d1c82 */ /* 0x000fc80008000000 */
[----:B------:R-:W-:Y:S01]  /*1e40*/  @UP1 UMOV UR36, UR4 ;  /* 0x0000000400241c82 */ /* 0x000fe20008000000 */
[----:B------:R-:W-:Y:S05]  /*1e50*/  BRA.U !UP4, `(.L_x_30) ;  /* 0x000000010cd07547 */ /* 0x000fea000b800000 */
[----:B------:R-:W4:Y:S01]  /*1e60*/  LDCU.128 UR24, c[0x0][0xd10] ;  /* 0x0001a200ff1877ac */ /* 0x000f220008000c00 */
[----:B------:R-:W2:Y:S01]  /*1e70*/  LDCU UR18, c[0x0][0xd20] ;  /* 0x0001a400ff1277ac */ /* 0x000ea20008000800 */
[----:B------:R-:W3:Y:S01]  /*1e80*/  LDCU UR15, c[0x0][0xd0c] ;  /* 0x0001a180ff0f77ac */ /* 0x000ee20008000800 */
[----:B------:R-:W1:Y:S01]  /*1e90*/  LDCU.64 UR16, c[0x0][0xd28] ;  /* 0x0001a500ff1077ac */ /* 0x000e620008000a00 */
[----:B----4-:R-:W-:Y:S02]  /*1ea0*/  UIMAD.WIDE.U32 UR4, UR30, UR27, URZ ;  /* 0x0000001b1e0472a5 */ /* 0x010fe4000f8e00ff */
[----:B------:R-:W-:Y:S02]  /*1eb0*/  UIMAD.WIDE.U32 UR8, UR31, UR24, URZ ;  /* 0x000000181f0872a5 */ /* 0x000fe4000f8e00ff */
[----:B------:R-:W-:Y:S02]  /*1ec0*/  UISETP.NE.AND UP0, UPT, UR26, 0x1, UPT ;  /* 0x000000011a00788c */ /* 0x000fe4000bf05270 */
[----:B------:R-:W-:Y:S01]  /*1ed0*/  UIMAD.WIDE.U32 UR12, UR28, UR27, URZ ;  /* 0x0000001b1c0c72a5 */ /* 0x000fe2000f8e00ff */
[----:B------:R-:W-:Y:S01]  /*1ee0*/  UMOV UR4, UR5 ;  /* 0x0000000500047c82 */ /* 0x000fe20008000000 */
[----:B---3--:R-:W-:-:S02]  /*1ef0*/  UISETP.NE.AND UP2, UPT, UR15, 0x1, UPT ;  /* 0x000000010f00788c */ /* 0x008fc4000bf45270 */
[----:B--2---:R-:W-:Y:S02]  /*1f00*/  USHF.R.U32.HI UR5, URZ, UR18, UR4 ;  /* 0x00000012ff057299 */ /* 0x004fe40008011604 */
[----:B------:R-:W-:Y:S01]  /*1f10*/  UIMAD.WIDE.U32 UR10, UR29, UR24, URZ ;  /* 0x000000181d0a72a5 */ /* 0x000fe2000f8e00ff */
[----:B------:R-:W-:Y:S01]  /*1f20*/  UMOV UR4, UR9 ;  /* 0x0000000900047c82 */ /* 0x000fe20008000000 */
[----:B------:R-:W-:Y:S02]  /*1f30*/  USEL UR5, UR30, UR5, !UP0 ;  /* 0x000000051e057287 */ /* 0x000fe4000c000000 */
[----:B------:R-:W-:Y:S02]  /*1f40*/  USHF.R.U32.HI UR4, URZ, UR25, UR4 ;  /* 0x00000019ff047299 */ /* 0x000fe40008011604 */
[----:B-1----:R-:W-:Y:S02]  /*1f50*/  UIMAD.WIDE.U32 UR8, UR5, UR16, URZ ;  /* 0x00000010050872a5 */ /* 0x002fe4000f8e00ff */
[----:B------:R-:W-:Y:S01]  /*1f60*/  USEL UR14, UR31, UR4, !UP2 ;  /* 0x000000041f0e7287 */ /* 0x000fe2000d000000 */
[----:B------:R-:W-:-:S02]  /*1f70*/  UMOV UR10, UR11 ;  /* 0x0000000b000a7c82 */ /* 0x000fc40008000000 */
[----:B------:R-:W-:Y:S01]  /*1f80*/  UMOV UR4, UR13 ;  /* 0x0000000d00047c82 */ /* 0x000fe20008000000 */
[----:B------:R-:W-:Y:S01]  /*1f90*/  UIMAD.WIDE.U32 UR12, UR14, UR16, URZ ;  /* 0x000000100e0c72a5 */ /* 0x000fe2000f8e00ff */
[----:B------:R-:W-:Y:S01]  /*1fa0*/  UMOV UR8, UR9 ;  /* 0x0000000900087c82 */ /* 0x000fe20008000000 */
[----:B------:R-:W-:Y:S02]  /*1fb0*/  USHF.R.U32.HI UR4, URZ, UR18, UR4 ;  /* 0x00000012ff047299 */ /* 0x000fe40008011604 */
[----:B------:R-:W-:Y:S02]  /*1fc0*/  @UP3 USHF.R.U32.HI UR5, URZ, UR17, UR8 ;  /* 0x00000011ff053299 */ /* 0x000fe40008011608 */
[----:B------:R-:W-:Y:S01]  /*1fd0*/  USHF.R.U32.HI UR25, URZ, UR25, UR10 ;  /* 0x00000019ff197299 */ /* 0x000fe2000801160a */
[----:B------:R-:W-:Y:S01]  /*1fe0*/  UMOV UR8, UR13 ;  /* 0x0000000d00087c82 */ /* 0x000fe20008000000 */
[----:B------:R-:W-:Y:S02]  /*1ff0*/  USEL UR4, UR28, UR4, !UP0 ;  /* 0x000000041c047287 */ /* 0x000fe4000c000000 */
[----:B------:R-:W-:-:S02]  /*2000*/  @UP3 USHF.R.U32.HI UR14, URZ, UR17, UR8 ;  /* 0x00000011ff0e3299 */ /* 0x000fc40008011608 */
[----:B------:R-:W-:Y:S02]  /*2010*/  UIMAD UR8, UR45, UR5, URZ ;  /* 0x000000052d0872a4 */ /* 0x000fe4000f8e02ff */
[----:B------:R-:W-:Y:S02]  /*2020*/  USEL UR5, UR29, UR25, !UP2 ;  /* 0x000000191d057287 */ /* 0x000fe4000d000000 */
[----:B------:R-:W-:Y:S02]  /*2030*/  UIMAD UR10, UR45, UR14, URZ ;  /* 0x0000000e2d0a72a4 */ /* 0x000fe4000f8e02ff */
[----:B------:R-:W-:Y:S02]  /*2040*/  UISETP.GE.AND UP0, UPT, UR4, UR8, UPT ;  /* 0x000000080400728c */ /* 0x000fe4000bf06270 */
[----:B------:R-:W-:Y:S02]  /*2050*/  UIMAD.WIDE.U32 UR8, UR4, UR16, URZ ;  /* 0x00000010040872a5 */ /* 0x000fe4000f8e00ff */
[----:B------:R-:W-:-:S02]  /*2060*/  UISETP.GE.OR UP0, UPT, UR5, UR10, UP0 ;  /* 0x0000000a0500728c */ /* 0x000fc40008706670 */
[----:B------:R-:W-:Y:S02]  /*2070*/  UIMAD.WIDE.U32 UR10, UR5, UR16, URZ ;  /* 0x00000010050a72a5 */ /* 0x000fe4000f8e00ff */
[----:B------:R-:W-:Y:S01]  /*2080*/  UIADD3 UR12, UPT, UPT, -UR4, URZ, URZ ;  /* 0x000000ff040c7290 */ /* 0x000fe2000fffe1ff */
[----:B------:R-:W-:Y:S02]  /*2090*/  UMOV UR8, UR9 ;  /* 0x0000000900087c82 */ /* 0x000fe40008000000 */
[----:B------:R-:W-:Y:S02]  /*20a0*/  USHF.R.U32.HI UR8, URZ, UR17, UR8 ;  /* 0x00000011ff087299 */ /* 0x000fe40008011608 */
[----:B------:R-:W-:Y:S02]  /*20b0*/  UIMAD UR12, UR26, UR12, UR28 ;  /* 0x0000000c1a0c72a4 */ /* 0x000fe4000f8e021c */
[----:B------:R-:W-:Y:S01]  /*20c0*/  USEL UR8, UR4, UR8, !UP3 ;  /* 0x0000000804087287 */ /* 0x000fe2000d800000 */
[----:B------:R-:W-:Y:S01]  /*20d0*/  @!UP0 UMOV UR9, UR11 ;  /* 0x0000000b00098c82 */ /* 0x000fe20008000000 */
[----:B------:R-:W-:-:S02]  /*20e0*/  UIADD3 UR11, UPT, UPT, -UR5, URZ, URZ ;  /* 0x000000ff050b7290 */ /* 0x000fc4000fffe1ff */
[----:B------:R-:W-:Y:S02]  /*20f0*/  @!UP0 USHF.R.U32.HI UR9, URZ, UR17, UR9 ;  /* 0x00000011ff098299 */ /* 0x000fe40008011609 */
[----:B------:R-:W-:Y:S02]  /*2100*/  UIADD3 UR10, UPT, UPT, -UR8, URZ, URZ ;  /* 0x000000ff080a7290 */ /* 0x000fe4000fffe1ff */
[----:B------:R-:W-:Y:S02]  /*2110*/  @!UP0 USEL UR9, UR5, UR9, !UP3 ;  /* 0x0000000905098287 */ /* 0x000fe4000d800000 */
[----:B------:R-:W-:Y:S02]  /*2120*/  UIMAD UR10, UR45, UR10, UR4 ;  /* 0x0000000a2d0a72a4 */ /* 0x000fe4000f8e0204 */
[----:B------:R-:W-:Y:S02]  /*2130*/  @!UP0 UIADD3 UR8, UPT, UPT, UR8, -UR9, URZ ;  /* 0x8000000908088290 */ /* 0x000fe4000fffe0ff */
[----:B------:R-:W-:-:S02]  /*2140*/  @!UP0 UIMAD UR9, UR10, UR14, UR9 ;  /* 0x0000000e0a0982a4 */ /* 0x000fc4000f8e0209 */
[----:B------:R-:W-:Y:S02]  /*2150*/  @!UP0 UIMAD UR4, UR45, UR8, UR5 ;  /* 0x000000082d0482a4 */ /* 0x000fe4000f8e0205 */
[----:B------:R-:W-:Y:S02]  /*2160*/  UIMAD UR8, UR15, UR11, UR29 ;  /* 0x0000000b0f0872a4 */ /* 0x000fe4000f8e021d */
[----:B------:R-:W-:Y:S01]  /*2170*/  UIMAD UR28, UR4, UR26, UR12 ;  /* 0x0000001a041c72a4 */ /* 0x000fe2000f8e020c */
[----:B------:R-:W-:Y:S02]  /*2180*/  @!UP0 UMOV UR5, UR9 ;  /* 0x0000000900058c82 */ /* 0x000fe40008000000 */
[----:B------:R-:W-:-:S12]  /*2190*/  UIMAD UR29, UR5, UR15, UR8 ;  /* 0x0000000f051d72a4 */ /* 0x000fd8000f8e0208 */
.L_x_30:
[----:B------:R-:W2:Y:S02]  /*21a0*/  LDCU UR4, c[0x0][0xd30] ;  /* 0x0001a600ff0477ac */ /* 0x000ea40008000800 */
[----:B--2---:R-:W-:-:S09]  /*21b0*/  UISETP.NE.AND UP0, UPT, UR4, 0x1, UPT ;  /* 0x000000010400788c */ /* 0x004fd2000bf05270 */
[----:B------:R-:W-:Y:S05]  /*21c0*/  BRA.U UP0, `(.L_x_31) ;  /* 0x0000000100447547 */ /* 0x000fea000b800000 */
[----:B------:R-:W2:Y:S01]  /*21d0*/  LDCU.128 UR12, c[0x0][0xd10] ;  /* 0x0001a200ff0c77ac */ /* 0x000ea20008000c00 */
[----:B------:R-:W1:Y:S01]  /*21e0*/  LDCU UR10, c[0x0][0xd0c] ;  /* 0x0001a180ff0a77ac */ /* 0x000e620008000800 */
[----:B------:R-:W3:Y:S01]  /*21f0*/  LDCU UR11, c[0x0][0xd20] ;  /* 0x0001a400ff0b77ac */ /* 0x000ee20008000800 */
[----:B--2---:R-:W-:Y:S02]  /*2200*/  UIMAD.WIDE.U32 UR8, UR29, UR12, URZ ;  /* 0x0000000c1d0872a5 */ /* 0x004fe4000f8e00ff */
[----:B------:R-:W-:Y:S02]  /*2210*/  UIMAD.WIDE.U32 UR4, UR28, UR15, URZ ;  /* 0x0000000f1c0472a5 */ /* 0x000fe4000f8e00ff */
[----:B-1----:R-:W-:Y:S02]  /*2220*/  UISETP.NE.AND UP2, UPT, UR10, 0x1, UPT ;  /* 0x000000010a00788c */ /* 0x002fe4000bf45270 */
[----:B------:R-:W-:Y:S01]  /*2230*/  UISETP.NE.AND UP0, UPT, UR14, 0x1, UPT ;  /* 0x000000010e00788c */ /* 0x000fe2000bf05270 */
[----:B------:R-:W-:-:S02]  /*2240*/  UMOV UR8, UR9 ;  /* 0x0000000900087c82 */ /* 0x000fc40008000000 */
[----:B------:R-:W-:Y:S01]  /*2250*/  UMOV UR4, UR5 ;  /* 0x0000000500047c82 */ /* 0x000fe20008000000 */
[----:B------:R-:W-:Y:S02]  /*2260*/  USHF.R.U32.HI UR8, URZ, UR13, UR8 ;  /* 0x0000000dff087299 */ /* 0x000fe40008011608 */
[----:B---3--:R-:W-:Y:S02]  /*2270*/  USHF.R.U32.HI UR4, URZ, UR11, UR4 ;  /* 0x0000000bff047299 */ /* 0x008fe40008011604 */
[----:B------:R-:W-:Y:S02]  /*2280*/  USEL UR5, UR29, UR8, !UP2 ;  /* 0x000000081d057287 */ /* 0x000fe4000d000000 */
[----:B------:R-:W-:-:S04]  /*2290*/  USEL UR4, UR28, UR4, !UP0 ;  /* 0x000000041c047287 */ /* 0x000fc8000c000000 */
[----:B------:R-:W-:Y:S02]  /*22a0*/  UIADD3 UR8, UPT, UPT, UR5, -UR4, URZ ;  /* 0x8000000405087290 */ /* 0x000fe4000fffe0ff */
[----:B------:R-:W-:Y:S02]  /*22b0*/  UIADD3 UR4, UPT, UPT, -UR5, UR4, URZ ;  /* 0x0000000405047290 */ /* 0x000fe4000fffe1ff */
[----:B------:R-:W-:Y:S02]  /*22c0*/  UIMAD UR28, UR8, UR14, UR28 ;  /* 0x0000000e081c72a4 */ /* 0x000fe4000f8e021c */
[----:B------:R-:W-:-:S12]  /*22d0*/  UIMAD UR29, UR4, UR10, UR29 ;  /* 0x0000000a041d72a4 */ /* 0x000fd8000f8e021d */
.L_x_31:
[----:B------:R-:W-:Y:S01]  /*22e0*/  VIADD R11, R11, 0x1 ;  /* 0x000000010b0b7836 */ /* 0x000fe20000000000 */
[----:B------:R-:W-:Y:S02]  /*22f0*/  R2UR UR5, R86 ;  /* 0x00000000560572ca */ /* 0x000fe400000e0000 */
[----:B------:R-:W-:Y:S02]  /*2300*/  R2UR UR4, R85 ;  /* 0x00000000550472ca */ /* 0x000fe400000e0000 */
[C---:B------:R-:W-:Y:S02]  /*2310*/  ISETP.NE.AND P0, PT, R11.reuse, 0x2, PT ;  /* 0x000000020b00780c */ /* 0x040fe40003f05270 */
[----:B------:R-:W-:Y:S02]  /*2320*/  PLOP3.LUT P1, PT, PT, PT, PT, 0x80, 0x8 ;  /* 0x000000000008781c */ /* 0x000fe40003f2f070 */
[----:B------:R-:W-:Y:S02]  /*2330*/  SEL R3, RZ, 0x1, P0 ;  /* 0x00000001ff037807 */ /* 0x000fe40000000000 */
[----:B------:R-:W-:-:S02]  /*2340*/  SEL R11, R11, RZ, P0 ;  /* 0x000000ff0b0b7207 */ /* 0x000fc40000000000 */
[----:B------:R-:W-:Y:S01]  /*2350*/  LOP3.LUT R10, R10, R3, RZ, 0x3c, !PT ;  /* 0x000000030a0a7212 */ /* 0x000fe200078e3cff */
[----:B------:R-:W-:Y:S02]  /*2360*/  UIADD3 UR26, UPT, UPT, UR29, UR5, URZ ;  /* 0x000000051d1a7290 */ /* 0x000fe4000fffe0ff */
[----:B------:R-:W-:Y:S01]  /*2370*/  UIADD3 UR27, UPT, UPT, UR28, UR4, URZ ;  /* 0x000000041c1b7290 */ /* 0x000fe2000fffe0ff */
[----:B------:R-:W-:Y:S11]  /*2380*/  BRA.U UP1, `(.L_x_32) ;  /* 0xfffffff501147547 */ /* 0x000ff6000b83ffff */
[----:B------:R-:W-:Y:S01]  /*2390*/  UIADD3 UR8, UPT, UPT, UR6, 0x30, URZ ;  /* 0x0000003006087890 */ /* 0x000fe2000fffe0ff */
[----:B------:R-:W-:-:S03]  /*23a0*/  SHF.L.U32 R3, R12, 0x1f, RZ ;  /* 0x0000001f0c037819 */ /* 0x000fc600000006ff */
[----:B------:R-:W-:-:S09]  /*23b0*/  ULEA UR4, UR7, UR8, 0x3 ;  /* 0x0000000807047291 */ /* 0x000fd2000f8e18ff */
[----:B------:R-:W2:Y:S02]  /*23c0*/  SYNCS.PHASECHK.TRANS64.TRYWAIT P0, [UR4], R3 ;  /* 0x00000003ff0075a7 */ /* 0x000ea40008001104 */
[----:B--2---:R-:W-:Y:S05]  /*23d0*/  @!P0 BRA `(.L_x_33) ;  /* 0x000000c000c48947 */ /* 0x004fea0003800000 */
.L_x_176:
[----:B------:R-:W-:-:S04]  /*23e0*/  UIADD3 UR4, UPT, UPT, UR7, 0x1, URZ ;  /* 0x0000000107047890 */ /* 0x000fc8000fffe0ff */
[----:B------:R-:W-:-:S04]  /*23f0*/  UISETP.NE.AND UP0, UPT, UR4, 0x6, UPT ;  /* 0x000000060400788c */ /* 0x000fc8000bf05270 */
[----:B------:R-:W-:Y:S02]  /*2400*/  USEL UR6, URZ, 0x1, UP0 ;  /* 0x00000001ff067887 */ /* 0x000fe40008000000 */
[----:B------:R-:W-:-:S04]  /*2410*/  USEL UR4, UR4, URZ, UP0 ;  /* 0x000000ff04047287 */ /* 0x000fc80008000000 */
[----:B------:R-:W-:Y:S01]  /*2420*/  ULEA UR5, UR4, UR8, 0x3 ;  /* 0x0000000804057291 */ /* 0x000fe2000f8e18ff */
[----:B------:R-:W-:-:S04]  /*2430*/  LOP3.LUT R2, R12, UR6, RZ, 0x3c, !PT ;  /* 0x000000060c027c12 */ /* 0x000fc8000f8e3cff */
[----:B-1----:R-:W-:-:S04]  /*2440*/  SHF.L.U32 R3, R2, 0x1f, RZ ;  /* 0x0000001f02037819 */ /* 0x002fc800000006ff */
[----:B------:R-:W1:Y:S02]  /*2450*/  SYNCS.PHASECHK.TRANS64.TRYWAIT P0, [UR5], R3 ;  /* 0x00000003ff0075a7 */ /* 0x000e640008001105 */
[----:B-1----:R-:W-:Y:S05]  /*2460*/  @!P0 BRA `(.L_x_34) ;  /* 0x000000c000b88947 */ /* 0x002fea0003800000 */
.L_x_178:
        /* <DEDUP_REMOVED lines=9> */
.L_x_180:
        /* <DEDUP_REMOVED lines=9> */
.L_x_182:
        /* <DEDUP_REMOVED lines=9> */
.L_x_184:
[----:B------:R-:W-:-:S04]  /*2620*/  UIADD3 UR4, UPT, UPT, UR4, 0x1, URZ ;  /* 0x0000000104047890 */ /* 0x000fc8000fffe0ff */
[----:B------:R-:W-:-:S04]  /*2630*/  UISETP.NE.AND UP0, UPT, UR4, 0x6, UPT ;  /* 0x000000060400788c */ /* 0x000fc8000bf05270 */
[----:B------:R-:W-:Y:S02]  /*2640*/  USEL UR5, URZ, 0x1, UP0 ;  /* 0x00000001ff057887 */ /* 0x000fe40008000000 */
[----:B------:R-:W-:-:S04]  /*2650*/  USEL UR4, UR4, URZ, UP0 ;  /* 0x000000ff04047287 */ /* 0x000fc80008000000 */
[----:B------:R-:W-:Y:S01]  /*2660*/  ULEA UR4, UR4, UR8, 0x3 ;  /* 0x0000000804047291 */ /* 0x000fe2000f8e18ff */
[----:B-1----:R-:W-:-:S04]  /*2670*/  LOP3.LUT R3, R2, UR5, RZ, 0x3c, !PT ;  /* 0x0000000502037c12 */ /* 0x002fc8000f8e3cff */
[----:B------:R-:W-:Y:S01]  /*2680*/  SHF.L.U32 R3, R3, 0x1f, RZ ;  /* 0x0000001f03037819 */ /* 0x000fe200000006ff */
[----:B------:R-:W-:-:S07]  /*2690*/  IMAD.U32 R0, RZ, RZ, UR4 ;  /* 0x00000004ff007e24 */ /* 0x000fce000f8e00ff */
.L_x_38:
[----:B-1----:R1:W2:Y:S02]  /*26a0*/  SYNCS.PHASECHK.TRANS64.TRYWAIT P0, [R0+URZ], R3 ;  /* 0x00000003000075a7 */ /* 0x0022a400080011ff */
[----:B--2---:R-:W-:Y:S05]  /*26b0*/  @!P0 NANOSLEEP.SYNCS 0x989680 ;  /* 0x009896800000895d */ /* 0x004fea0003900000 */
[----:B------:R-:W2:Y:S02]  /*26c0*/  @!P0 SYNCS.PHASECHK.TRANS64 P0, [R0+URZ], R3 ;  /* 0x00000003000085a7 */ /* 0x000ea400080010ff */
[----:B--234-:R-:W-:Y:S05]  /*26d0*/  @P0 EXIT ;  /* 0x000000000000094d */ /* 0x01cfea0003800000 */
[----:B------:R-:W-:Y:S05]  /*26e0*/  BRA `(.L_x_38) ;  /* 0xfffffffc00ec7947 */ /* 0x000fea000383ffff */
.L_x_22:
[----:B------:R-:W-:-:S04]  /*26f0*/  UISETP.NE.AND UP0, UPT, UR54, URZ, UPT ;  /* 0x000000ff3600728c */ /* 0x000fc8000bf05270 */
[----:B------:R-:W-:-:S09]  /*2700*/  UISETP.NE.OR UP0, UPT, UR18, 0x1, UP0 ;  /* 0x000000011200788c */ /* 0x000fd20008705670 */
[----:B------:R-:W-:Y:S05]  /*2710*/  BRA.U UP0, `(.L_x_39) ;  /* 0x0000000500487547 */ /* 0x000fea000b800000 */
[----:B------:R-:W-:Y:S01]  /*2720*/  ISETP.GE.U32.AND P2, PT, R3, 0x2, PT ;  /* 0x000000020300780c */ /* 0x000fe20003f46070 */
[----:B------:R-:W-:Y:S01]  /*2730*/  IMAD.MOV.U32 R12, RZ, RZ, 0x1 ;  /* 0x00000001ff0c7424 */ /* 0x000fe200078e00ff */
[----:B------:R-:W-:Y:S02]  /*2740*/  CS2R R10, SRZ ;  /* 0x00000000000a7805 */ /* 0x000fe4000001ff00 */
[----:B------:R-:W-:Y:S01]  /*2750*/  CS2R R8, SRZ ;  /* 0x0000000000087805 */ /* 0x000fe2000001ff00 */
[----:B------:R-:W-:Y:S01]  /*2760*/  UMOV UR6, 0x400 ;  /* 0x0000040000067882 */ /* 0x000fe20000000000 */
[----:B------:R-:W-:Y:S01]  /*2770*/  UMOV UR5, URZ ;  /* 0x000000ff00057c82 */ /* 0x000fe20008000000 */
[----:B------:R-:W-:-:S12]  /*2780*/  ULEA UR6, UR54, UR6, 0x18 ;  /* 0x0000000636067291 */ /* 0x000fd8000f8ec0ff */
.L_x_43:
[----:B------:R-:W-:Y:S02]  /*2790*/  LEA R0, R8, UR6, 0x3 ;  /* 0x0000000608007c11 */ /* 0x000fe4000f8e18ff */
[----:B------:R-:W-:-:S03]  /*27a0*/  SHF.L.U32 R5, R9, 0x1f, RZ ;  /* 0x0000001f09057819 */ /* 0x000fc600000006ff */
[----:B------:R-:W-:Y:S01]  /*27b0*/  VIADD R4, R0, 0xf0 ;  /* 0x000000f000047836 */ /* 0x000fe20000000000 */
[----:B------:R-:W1:Y:S02]  /*27c0*/  SYNCS.PHASECHK.TRANS64.TRYWAIT P0, [R0+URZ+0xe0], R5 ;  /* 0x0000e005000075a7 */ /* 0x000e6400080011ff */
[----:B-1----:R-:W-:Y:S05]  /*27d0*/  @!P0 BRA `(.L_x_40) ;  /* 0x000000c0003c8947 */ /* 0x002fea0003800000 */
.L_x_185:
[----:B------:R-:W-:Y:S01]  /*27e0*/  ULEA UR4, UR5, UR6, 0x3 ;  /* 0x0000000605047291 */ /* 0x000fe2000f8e18ff */
[----:B------:R-:W-:Y:S01]  /*27f0*/  PRMT R4, RZ, 0x654, R4 ;  /* 0x00000654ff047816 */ /* 0x000fe20000000004 */
[----:B-1----:R-:W-:Y:S01]  /*2800*/  @!P2 IMAD.MOV.U32 R5, RZ, RZ, 0x10 ;  /* 0x00000010ff05a424 */ /* 0x002fe200078e00ff */
[----:B------:R-:W-:Y:S01]  /*2810*/  SHF.L.U32 R7, R12, 0x1f, RZ ;  /* 0x0000001f0c077819 */ /* 0x000fe200000006ff */
[----:B------:R-:W-:Y:S01]  /*2820*/  UIADD3 UR7, UPT, UPT, UR4, 0xb0, URZ ;  /* 0x000000b004077890 */ /* 0x000fe2000fffe0ff */
[----:B------:R1:W-:Y:S05]  /*2830*/  SYNCS.ARRIVE.TRANS64.RED.A1T0 RZ, [R4+URZ], RZ ;  /* 0x000000ff04ff79a7 */ /* 0x0003ea00081004ff */
[----:B------:R-:W-:Y:S01]  /*2840*/  IMAD.U32 R0, RZ, RZ, UR7 ;  /* 0x00000007ff007e24 */ /* 0x000fe2000f8e00ff */
[----:B------:R-:W2:Y:S04]  /*2850*/  SYNCS.PHASECHK.TRANS64.TRYWAIT P0, [UR4+0xc0], R7 ;  /* 0x0000c007ff0075a7 */ /* 0x000ea80008001104 */
[----:B------:R-:W-:Y:S01]  /*2860*/  PRMT R13, R3, 0x654, R0 ;  /* 0x00000654030d7816 */ /* 0x000fe20000000000 */
[----:B-12---:R-:W-:Y:S06]  /*2870*/  @!P0 BRA `(.L_x_41) ;  /* 0x000000c000288947 */ /* 0x006fec0003800000 */
.L_x_187:
[----:B------:R-:W-:Y:S01]  /*2880*/  ULEA UR8, UR5, UR6, 0x4 ;  /* 0x0000000605087291 */ /* 0x000fe2000f8e20ff */
[----:B------:R-:W-:Y:S01]  /*2890*/  SEL R2, R13, R2, !P2 ;  /* 0x000000020d027207 */ /* 0x000fe20005000000 */
[----:B------:R-:W-:Y:S01]  /*28a0*/  UIADD3 UR9, UPT, UPT, UR4, 0xb0, URZ ;  /* 0x000000b004097890 */ /* 0x000fe2000fffe0ff */
[----:B-1----:R-:W-:Y:S01]  /*28b0*/  LEA R0, R11, UR6, 0x3 ;  /* 0x000000060b007c11 */ /* 0x002fe2000f8e18ff */
[----:B------:R-:W-:Y:S01]  /*28c0*/  UIADD3 UR8, UPT, UPT, UR8, 0x110, URZ ;  /* 0x0000011008087890 */ /* 0x000fe2000fffe0ff */
[----:B------:R1:W-:Y:S01]  /*28d0*/  @!P2 SYNCS.ARRIVE.TRANS64.RED RZ, [R2+URZ], R5 ;  /* 0x0000000502ffa9a7 */ /* 0x0003e200080004ff */
[----:B------:R-:W-:Y:S01]  /*28e0*/  UIADD3 UR4, UPT, UPT, UR5, 0x1, URZ ;  /* 0x0000000105047890 */ /* 0x000fe2000fffe0ff */
[----:B------:R-:W-:-:S03]  /*28f0*/  VIADD R8, R8, 0x1 ;  /* 0x0000000108087836 */ /* 0x000fc60000000000 */
[----:B------:R-:W-:Y:S02]  /*2900*/  UISETP.NE.AND UP0, UPT, UR4, 0x2, UPT ;  /* 0x000000020400788c */ /* 0x000fe4000bf05270 */
[----:B------:R-:W-:Y:S01]  /*2910*/  ISETP.NE.AND P0, PT, R8, 0x2, PT ;  /* 0x000000020800780c */ /* 0x000fe20003f05270 */
[----:B------:R-:W-:Y:S06]  /*2920*/  UGETNEXTWORKID.BROADCAST [UR8], [UR9] ;  /* 0x00000000080073ca */ /* 0x000fec0008000100 */
[----:B------:R-:W-:Y:S02]  /*2930*/  USEL UR7, URZ, 0x1, UP0 ;  /* 0x00000001ff077887 */ /* 0x000fe40008000000 */
[----:B------:R-:W-:-:S04]  /*2940*/  USEL UR5, UR4, URZ, UP0 ;  /* 0x000000ff04057287 */ /* 0x000fc80008000000 */
[----:B------:R-:W-:Y:S02]  /*2950*/  LOP3.LUT R12, R12, UR7, RZ, 0x3c, !PT ;  /* 0x000000070c0c7c12 */ /* 0x000fe4000f8e3cff */
[----:B-1----:R-:W-:-:S04]  /*2960*/  SHF.L.U32 R5, R10, 0x1f, RZ ;  /* 0x0000001f0a057819 */ /* 0x002fc800000006ff */
[----:B------:R-:W1:Y:S02]  /*2970*/  SYNCS.PHASECHK.TRANS64.TRYWAIT P1, [R0+URZ+0xb0], R5 ;  /* 0x0000b005000075a7 */ /* 0x000e6400080211ff */
[----:B-1----:R-:W-:Y:S05]  /*2980*/  @!P1 BRA `(.L_x_42) ;  /* 0x000000bc00fc9947 */ /* 0x002fea0003800000 */
.L_x_188:
[C---:B------:R-:W-:Y:S01]  /*2990*/  LEA R4, R11.reuse, UR6, 0x4 ;  /* 0x000000060b047c11 */ /* 0x040fe2000f8e20ff */
[----:B-1----:R-:W-:Y:S01]  /*29a0*/  VIADD R0, R0, 0xc0 ;  /* 0x000000c000007836 */ /* 0x002fe20000000000 */
[----:B------:R-:W-:Y:S01]  /*29b0*/  SEL R8, R8, RZ, P0 ;  /* 0x000000ff08087207 */ /* 0x000fe20000000000 */
[----:B------:R-:W-:-:S03]  /*29c0*/  VIADD R11, R11, 0x1 ;  /* 0x000000010b0b7836 */ /* 0x000fc60000000000 */
[----:B------:R-:W1:Y:S01]  /*29d0*/  LDS.128 R4, [R4+0x110] ;  /* 0x0001100004047984 */ /* 0x000e620000000c00 */
[----:B------:R-:W-:Y:S02]  /*29e0*/  PRMT R0, RZ, 0x654, R0 ;  /* 0x00000654ff007816 */ /* 0x000fe40000000000 */
[C---:B------:R-:W-:Y:S01]  /*29f0*/  ISETP.NE.AND P1, PT, R11.reuse, 0x2, PT ;  /* 0x000000020b00780c */ /* 0x040fe20003f25270 */
[----:B------:R-:W-:Y:S01]  /*2a00*/  @!PT LDS RZ, [RZ] ;  /* 0x00000000fffff984 */ /* 0x000fe20000000800 */
[----:B------:R-:W-:Y:S01]  /*2a10*/  @!PT LDS RZ, [RZ] ;  /* 0x00000000fffff984 */ /* 0x000fe20000000800 */
[----:B------:R-:W-:Y:S01]  /*2a20*/  @!PT LDS RZ, [RZ] ;  /* 0x00000000fffff984 */ /* 0x000fe20000000800 */
[----:B------:R-:W-:Y:S01]  /*2a30*/  @!PT LDS RZ, [RZ] ;  /* 0x00000000fffff984 */ /* 0x000fe20000000800 */
[----:B------:R2:W-:Y:S06]  /*2a40*/  MEMBAR.ALL.CTA ;  /* 0x0000000000007992 */ /* 0x0005ec0000008000 */
[----:B--2---:R-:W2:Y:S01]  /*2a50*/  FENCE.VIEW.ASYNC.S ;  /* 0x00000000000073c6 */ /* 0x004ea20000000000 */
[----:B------:R-:W-:Y:S01]  /*2a60*/  SEL R11, R11, RZ, P1 ;  /* 0x000000ff0b0b7207 */ /* 0x000fe20000800000 */
[----:B--2---:R2:W-:Y:S01]  /*2a70*/  SYNCS.ARRIVE.TRANS64.RED.A1T0 RZ, [R0+URZ], RZ ;  /* 0x000000ff00ff79a7 */ /* 0x0045e200081004ff */
[----:B-1----:R-:W-:-:S02]  /*2a80*/  LOP3.LUT P3, RZ, R6, 0x1, RZ, 0xc0, !PT ;  /* 0x0000000106ff7812 */ /* 0x002fc4000786c0ff */
[----:B------:R-:W-:-:S04]  /*2a90*/  SEL R5, RZ, 0x1, P1 ;  /* 0x00000001ff057807 */ /* 0x000fc80000800000 */
[----:B------:R-:W-:Y:S02]  /*2aa0*/  LOP3.LUT R10, R10, R5, RZ, 0x3c, !PT ;  /* 0x000000050a0a7212 */ /* 0x000fe400078e3cff */
[----:B--2---:R-:W-:-:S04]  /*2ab0*/  SEL R0, RZ, 0x1, P0 ;  /* 0x00000001ff007807 */ /* 0x004fc80000000000 */
[----:B------:R-:W-:Y:S01]  /*2ac0*/  LOP3.LUT R9, R9, R0, RZ, 0x3c, !PT ;  /* 0x0000000009097212 */ /* 0x000fe200078e3cff */
[----:B------:R-:W-:Y:S06]  /*2ad0*/  @P3 BRA `(.L_x_43) ;  /* 0xfffffffc002c3947 */ /* 0x000fec000383ffff */
[----:B------:R-:W-:Y:S01]  /*2ae0*/  ULEA UR4, UR5, UR6, 0x3 ;  /* 0x0000000605047291 */ /* 0x000fe2000f8e18ff */
[----:B------:R-:W-:-:S08]  /*2af0*/  SHF.L.U32 R3, R12, 0x1f, RZ ;  /* 0x0000001f0c037819 */ /* 0x000fd000000006ff */
[----:B------:R-:W1:Y:S02]  /*2b00*/  SYNCS.PHASECHK.TRANS64 P0, [UR4+0xc0], R3 ;  /* 0x0000c003ff0075a7 */ /* 0x000e640008001004 */
[----:B-1----:R-:W-:Y:S05]  /*2b10*/  @P0 BRA `(.L_x_44) ;  /* 0x0000000000080947 */ /* 0x002fea0003800000 */
[----:B------:R-:W1:Y:S02]  /*2b20*/  SYNCS.PHASECHK.TRANS64.TRYWAIT P0, [UR4+0xc0], R3 ;  /* 0x0000c003ff0075a7 */ /* 0x000e640008001104 */
[----:B-1----:R-:W-:Y:S05]  /*2b30*/  @!P0 BRA `(.L_x_45) ;  /* 0x000000bc00a48947 */ /* 0x002fea0003800000 */
.L_x_44:
[----:B------:R-:W-:-:S04]  /*2b40*/  UIADD3 UR7, UPT, UPT, UR5, 0x1, URZ ;  /* 0x0000000105077890 */ /* 0x000fc8000fffe0ff */
[----:B------:R-:W-:-:S04]  /*2b50*/  UISETP.NE.AND UP0, UPT, UR7, 0x2, UPT ;  /* 0x000000020700788c */ /* 0x000fc8000bf05270 */
[----:B------:R-:W-:Y:S02]  /*2b60*/  USEL UR8, URZ, 0x1, UP0 ;  /* 0x00000001ff087887 */ /* 0x000fe40008000000 */
[----:B------:R-:W-:-:S04]  /*2b70*/  USEL UR7, UR7, URZ, UP0 ;  /* 0x000000ff07077287 */ /* 0x000fc80008000000 */
[----:B------:R-:W-:Y:S01]  /*2b80*/  ULEA UR7, UR7, UR6, 0x3 ;  /* 0x0000000607077291 */ /* 0x000fe2000f8e18ff */
[----:B-1----:R-:W-:-:S04]  /*2b90*/  LOP3.LUT R3, R12, UR8, RZ, 0x3c, !PT ;  /* 0x000000080c037c12 */ /* 0x002fc8000f8e3cff */
[----:B------:R-:W-:-:S04]  /*2ba0*/  SHF.L.U32 R0, R3, 0x1f, RZ ;  /* 0x0000001f03007819 */ /* 0x000fc800000006ff */
[----:B------:R-:W1:Y:S02]  /*2bb0*/  SYNCS.PHASECHK.TRANS64 P0, [UR7+0xc0], R0 ;  /* 0x0000c000ff0075a7 */ /* 0x000e640008001007 */
[----:B-1----:R-:W-:Y:S05]  /*2bc0*/  @P0 EXIT ;  /* 0x000000000000094d */ /* 0x002fea0003800000 */
[----:B------:R-:W-:Y:S02]  /*2bd0*/  SHF.L.U32 R3, R3, 0x1f, RZ ;  /* 0x0000001f03037819 */ /* 0x000fe400000006ff */
[----:B------:R-:W-:-:S07]  /*2be0*/  MOV R0, UR7 ;  /* 0x0000000700007c02 */ /* 0x000fce0008000f00 */
.L_x_46:
[----:B-1----:R1:W2:Y:S02]  /*2bf0*/  SYNCS.PHASECHK.TRANS64.TRYWAIT P0, [R0+URZ+0xc0], R3 ;  /* 0x0000c003000075a7 */ /* 0x0022a400080011ff */
[----:B--2---:R-:W-:Y:S05]  /*2c00*/  @!P0 NANOSLEEP.SYNCS 0x989680 ;  /* 0x009896800000895d */ /* 0x004fea0003900000 */
[----:B------:R-:W2:Y:S02]  /*2c10*/  @!P0 SYNCS.PHASECHK.TRANS64 P0, [R0+URZ+0xc0], R3 ;  /* 0x0000c003000085a7 */ /* 0x000ea400080010ff */
[----:B--2---:R-:W-:Y:S05]  /*2c20*/  @P0 EXIT ;  /* 0x000000000000094d */ /* 0x004fea0003800000 */
[----:B------:R-:W-:Y:S05]  /*2c30*/  BRA `(.L_x_46) ;  /* 0xfffffffc00ec7947 */ /* 0x000fea000383ffff */
.L_x_39:
[----:B------:R-:W-:Y:S05]  /*2c40*/  BRA.U UP5, `(.L_x_47) ;  /* 0x0000000d05dc7547 */ /* 0x000fea000b800000 */
[----:B------:R-:W-:Y:S01]  /*2c50*/  UMOV UR4, 0x40 ;  /* 0x0000004000047882 */ /* 0x000fe20000000000 */
[----:B------:R-:W-:Y:S01]  /*2c60*/  NOP ;  /* 0x0000000000007918 */ /* 0x000fe20000000000 */
[----:B------:R-:W-:Y:S01]  /*2c70*/  ULEA UR5, UR54, UR4, 0x18 ;  /* 0x0000000436057291 */ /* 0x000fe2000f8ec0ff */
[----:B------:R-:W-:Y:S02]  /*2c80*/  UMOV UR6, 0x400 ;  /* 0x0000040000067882 */ /* 0x000fe40000000000 */
[----:B------:R-:W-:-:S06]  /*2c90*/  ULEA UR6, UR54, UR6, 0x18 ;  /* 0x0000000636067291 */ /* 0x000fcc000f8ec0ff */
[----:B------:R-:W1:Y:S02]  /*2ca0*/  LDS.U8 R3, [UR5+0x1c] ;  /* 0x00001c05ff037984 */ /* 0x000e640008000000 */
[----:B-1----:R-:W-:-:S13]  /*2cb0*/  ISETP.NE.AND P0, PT, R3, RZ, PT ;  /* 0x000000ff0300720c */ /* 0x002fda0003f05270 */
[----:B------:R-:W-:Y:S05]  /*2cc0*/  @P0 BRA `(.L_x_48) ;  /* 0x00000004000c0947 */ /* 0x000fea0003800000 */
[----:B------:R-:W-:Y:S02]  /*2cd0*/  UISETP.NE.U32.AND UP1, UPT, UR20, 0x1, UPT ;  /* 0x000000011400788c */ /* 0x000fe4000bf25070 */
[----:B------:R-:W-:Y:S02]  /*2ce0*/  ULOP3.LUT UR7, UR54, 0x1, URZ, 0x3c, !UPT ;  /* 0x0000000136077892 */ /* 0x000fe4000f8e3cff */
[----:B------:R-:W-:-:S05]  /*2cf0*/  UIADD3 UR8, UPT, UPT, UR5, 0x8, URZ ;  /* 0x0000000805087890 */ /* 0x000fca000fffe0ff */
[----:B------:R-:W-:Y:S07]  /*2d00*/  BRA.U !UP1, `(.L_x_49) ;  /* 0x00000001099c7547 */ /* 0x000fee000b800000 */
[----:B------:R-:W-:Y:S01]  /*2d10*/  ELECT P0, URZ, PT ;  /* 0x0000000000ff782f */ /* 0x000fe20003800000 */
[----:B------:R-:W-:-:S12]  /*2d20*/  BSSY B0, `(.L_x_49) ;  /* 0x0000025000007945 */ /* 0x000fd80003800000 */
[----:B------:R-:W-:Y:S05]  /*2d30*/  @!P0 BRA `(.L_x_50) ;  /* 0x00000000008c8947 */ /* 0x000fea0003800000 */
[----:B------:R-:W-:-:S05]  /*2d40*/  UMOV UR4, 0x10 ;  /* 0x0000001000047882 */ /* 0x000fca0000000000 */
[----:B------:R-:W-:Y:S04]  /*2d50*/  DEPBAR.LE SB1, 0x36 ;  /* 0x00009d800000791a */ /* 0x000fe80000000000 */
[----:B------:R-:W1:Y:S02]  /*2d60*/  UTCATOMSWS.2CTA.FIND_AND_SET.ALIGN UP0, UR4, UR4 ;  /* 0x00000004000475e3 */ /* 0x000e640008200800 */
[----:B-1----:R-:W-:Y:S01]  /*2d70*/  MOV R10, UR4 ;  /* 0x00000004000a7c02 */ /* 0x002fe20008000f00 */
[----:B------:R-:W-:Y:S06]  /*2d80*/  BRA.U UP0, `(.L_x_51) ;  /* 0x0000000100187547 */ /* 0x000fec000b800000 */
.L_x_52:
[----:B------:R-:W-:Y:S05]  /*2d90*/  NANOSLEEP 0x64 ;  /* 0x000000640000795d */ /* 0x000fea0003800000 */
[----:B------:R-:W-:-:S05]  /*2da0*/  UMOV UR4, 0x10 ;  /* 0x0000001000047882 */ /* 0x000fca0000000000 */
[----:B------:R-:W-:Y:S04]  /*2db0*/  DEPBAR.LE SB1, 0x36 ;  /* 0x00009d800000791a */ /* 0x000fe80000000000 */
[----:B------:R-:W1:Y:S02]  /*2dc0*/  UTCATOMSWS.2CTA.FIND_AND_SET.ALIGN UP0, UR4, UR4 ;  /* 0x00000004000475e3 */ /* 0x000e640008200800 */
[----:B-1----:R-:W-:Y:S01]  /*2dd0*/  MOV R10, UR4 ;  /* 0x00000004000a7c02 */ /* 0x002fe20008000f00 */
[----:B------:R-:W-:Y:S05]  /*2de0*/  BRA.U !UP0, `(.L_x_52) ;  /* 0xfffffffd08e87547 */ /* 0x000fea000b83ffff */
.L_x_51:
[----:B------:R-:W1:Y:S01]  /*2df0*/  LDS R6, [UR5+0x10] ;  /* 0x00001005ff067984 */ /* 0x000e620008000800 */
[----:B------:R-:W-:Y:S01]  /*2e00*/  IMAD.U32 R3, RZ, RZ, UR6 ;  /* 0x00000006ff037e24 */ /* 0x000fe2000f8e00ff */
[----:B------:R-:W-:-:S03]  /*2e10*/  MOV R4, UR7 ;  /* 0x0000000700047c02 */ /* 0x000fc60008000f00 */
[----:B------:R-:W-:Y:S01]  /*2e20*/  VIADD R3, R3, 0x130 ;  /* 0x0000013003037836 */ /* 0x000fe20000000000 */
[----:B-1----:R-:W-:-:S04]  /*2e30*/  SHF.L.U32 R6, R6, 0x1f, RZ ;  /* 0x0000001f06067819 */ /* 0x002fc800000006ff */
[----:B------:R-:W1:Y:S02]  /*2e40*/  SYNCS.PHASECHK.TRANS64.TRYWAIT P0, [UR5+0x8], R6 ;  /* 0x00000806ff0075a7 */ /* 0x000e640008001105 */
[----:B-1----:R-:W-:Y:S05]  /*2e50*/  @P0 BRA `(.L_x_53) ;  /* 0x0000000000080947 */ /* 0x002fea0003800000 */
[----:B------:R-:W1:Y:S02]  /*2e60*/  SYNCS.PHASECHK.TRANS64.TRYWAIT P0, [UR5+0x8], R6 ;  /* 0x00000806ff0075a7 */ /* 0x000e640008001105 */
[----:B-1----:R-:W-:Y:S05]  /*2e70*/  @!P0 BRA `(.L_x_54) ;  /* 0x000000b800ec8947 */ /* 0x002fea0003800000 */
.L_x_53:
[----:B------:R-:W-:Y:S01]  /*2e80*/  PRMT R4, R4, 0x654, R3 ;  /* 0x0000065404047816 */ /* 0x000fe20000000003 */
[----:B------:R-:W-:Y:S01]  /*2e90*/  HFMA2 R3, -RZ, RZ, 0, 5.9604644775390625e-08 ;  /* 0x00000001ff037431 */ /* 0x000fe200000001ff */
[----:B------:R-:W-:Y:S01]  /*2ea0*/  UPRMT UR4, UR7, 0x654, UR8 ;  /* 0x0000065407047896 */ /* 0x000fe20008000008 */
[----:B------:R-:W-:Y:S02]  /*2eb0*/  IMAD.MOV.U32 R7, RZ, RZ, 0xffff ;  /* 0x0000ffffff077424 */ /* 0x000fe400078e00ff */
[----:B-1----:R-:W-:Y:S02]  /*2ec0*/  IMAD.MOV.U32 R6, RZ, RZ, 0x4 ;  /* 0x00000004ff067424 */ /* 0x002fe400078e00ff */
[----:B------:R-:W-:Y:S01]  /*2ed0*/  IMAD.SHL.U32 R9, R10, 0x20, RZ ;  /* 0x000000200a097824 */ /* 0x000fe200078e00ff */
[----:B------:R-:W-:Y:S02]  /*2ee0*/  MOV R5, UR4 ;  /* 0x0000000400057c02 */ /* 0x000fe40008000f00 */
[-C--:B------:R-:W-:Y:S01]  /*2ef0*/  SHF.L.U32 R8, R7, R10.reuse, RZ ;  /* 0x0000000a07087219 */ /* 0x080fe200000006ff */
[----:B------:R1:W-:Y:S01]  /*2f00*/  SYNCS.ARRIVE.TRANS64.RED RZ, [UR4], R6 ;  /* 0x00000006ffff79a7 */ /* 0x0003e20008000404 */
[----:B------:R-:W-:Y:S01]  /*2f10*/  SHF.L.U32 R7, R3, R10, RZ ;  /* 0x0000000a03077219 */ /* 0x000fe200000006ff */
[----:B------:R1:W-:Y:S04]  /*2f20*/  STS [UR6+0x130], R9 ;  /* 0x00013009ff007988 */ /* 0x0003e80008000806 */
[----:B------:R1:W-:Y:S04]  /*2f30*/  STAS [R4.64], R10 ;  /* 0x0000000a04007dbd */ /* 0x0003e8000c0008ff */
[----:B------:R1:W-:Y:S04]  /*2f40*/  ATOMS.OR RZ, [UR5+0x14], R8 ;  /* 0x00001408ffff798c */ /* 0x0003e8000b000005 */
[----:B------:R1:W-:Y:S04]  /*2f50*/  ATOMS.OR RZ, [UR5+0x18], R7 ;  /* 0x00001807ffff798c */ /* 0x0003e8000b000005 */
[----:B------:R1:W-:Y:S02]  /*2f60*/  ATOMS.XOR RZ, [UR5+0x10], R3 ;  /* 0x00001003ffff798c */ /* 0x0003e4000b800005 */
.L_x_50:
[----:B------:R-:W-:Y:S05]  /*2f70*/  BSYNC B0 ;  /* 0x0000000000007941 */ /* 0x000fea0003800000 */
.L_x_49:
[----:B------:R-:W-:Y:S05]  /*2f80*/  BRA.U UP1, `(.L_x_55) ;  /* 0x00000001016c7547 */ /* 0x000fea000b800000 */
[----:B------:R-:W-:-:S03]  /*2f90*/  UMOV UR4, 0xffffffff ;  /* 0xffffffff00047882 */ /* 0x000fc60000000000 */
[----:B------:R-:W-:Y:S05]  /*2fa0*/  BRA.DIV UR4, `(.L_x_56) ;  /* 0x000000ba04b87947 */ /* 0x000fea000b800000 */
[----:B------:R-:W-:-:S13]  /*2fb0*/  ELECT P0, URZ, PT ;  /* 0x0000000000ff782f */ /* 0x000fda0003800000 */
.L_x_192:
[----:B------:R-:W-:Y:S05]  /*2fc0*/  @!P0 BRA `(.L_x_55) ;  /* 0x00000000005c8947 */ /* 0x000fea0003800000 */
[----:B-1----:R-:W1:Y:S02]  /*2fd0*/  LDS R4, [UR5+0x10] ;  /* 0x00001005ff047984 */ /* 0x002e640008000800 */
[----:B-1----:R-:W-:-:S04]  /*2fe0*/  SHF.L.U32 R4, R4, 0x1f, RZ ;  /* 0x0000001f04047819 */ /* 0x002fc800000006ff */
[----:B------:R-:W1:Y:S02]  /*2ff0*/  SYNCS.PHASECHK.TRANS64.TRYWAIT P0, [UR5+0x8], R4 ;  /* 0x00000804ff0075a7 */ /* 0x000e640008001105 */
[----:B-1----:R-:W-:Y:S05]  /*3000*/  @P0 BRA `(.L_x_57) ;  /* 0x0000000000080947 */ /* 0x002fea0003800000 */
[----:B------:R-:W1:Y:S02]  /*3010*/  SYNCS.PHASECHK.TRANS64.TRYWAIT P0, [UR5+0x8], R4 ;  /* 0x00000804ff0075a7 */ /* 0x000e640008001105 */
[----:B-1----:R-:W-:Y:S05]  /*3020*/  @!P0 BRA `(.L_x_58) ;  /* 0x000000b800bc8947 */ /* 0x002fea0003800000 */
.L_x_57:
[----:B------:R-:W2:Y:S01]  /*3030*/  LDS R6, [UR6+0x130] ;  /* 0x00013006ff067984 */ /* 0x000ea20008000800 */
[----:B-1----:R-:W-:Y:S02]  /*3040*/  HFMA2 R3, -RZ, RZ, 0, 5.9604644775390625e-08 ;  /* 0x00000001ff037431 */ /* 0x002fe400000001ff */
[----:B------:R-:W-:Y:S01]  /*3050*/  IMAD.MOV.U32 R4, RZ, RZ, 0xffff ;  /* 0x0000ffffff047424 */ /* 0x000fe200078e00ff */
[----:B------:R-:W-:Y:S01]  /*3060*/  UPRMT UR4, UR7, 0x654, UR8 ;  /* 0x0000065407047896 */ /* 0x000fe20008000008 */
[----:B--2---:R-:W-:-:S03]  /*3070*/  IMAD.SHL.U32 R5, R6, 0x20, RZ ;  /* 0x0000002006057824 */ /* 0x004fc600078e00ff */
[-C--:B------:R-:W-:Y:S02]  /*3080*/  SHF.L.U32 R4, R4, R6.reuse, RZ ;  /* 0x0000000604047219 */ /* 0x080fe400000006ff */
[----:B------:R-:W-:Y:S01]  /*3090*/  SHF.L.U32 R6, R3, R6, RZ ;  /* 0x0000000603067219 */ /* 0x000fe200000006ff */
[----:B------:R2:W-:Y:S04]  /*30a0*/  STS [UR6+0x130], R5 ;  /* 0x00013005ff007988 */ /* 0x0005e80008000806 */
[----:B------:R2:W-:Y:S04]  /*30b0*/  ATOMS.OR RZ, [UR5+0x14], R4 ;  /* 0x00001404ffff798c */ /* 0x0005e8000b000005 */
[----:B------:R2:W-:Y:S01]  /*30c0*/  ATOMS.OR RZ, [UR5+0x18], R6 ;  /* 0x00001806ffff798c */ /* 0x0005e2000b000005 */
[----:B------:R-:W-:Y:S03]  /*30d0*/  SYNCS.ARRIVE.TRANS64.RED.A1T0 RZ, [UR4], RZ ;  /* 0x000000ffffff79a7 */ /* 0x000fe60008100404 */
[----:B------:R2:W-:Y:S01]  /*30e0*/  ATOMS.XOR RZ, [UR5+0x10], R3 ;  /* 0x00001003ffff798c */ /* 0x0005e2000b800005 */
[----:B------:R-:W-:Y:S05]  /*30f0*/  BRA `(.L_x_55) ;  /* 0x0000000000107947 */ /* 0x000fea0003800000 */
.L_x_48:
[----:B------:R-:W-:Y:S02]  /*3100*/  MOV R3, 0xffffffff ;  /* 0xffffffff00037802 */ /* 0x000fe40000000f00 */
[----:B------:R-:W-:-:S03]  /*3110*/  MOV R4, 0x3140 ;  /* 0x0000314000047802 */ /* 0x000fc60000000f00 */
[----:B------:R1:W-:Y:S04]  /*3120*/  STS [UR6+0x130], R3 ;  /* 0x00013003ff007988 */ /* 0x0003e80008000806 */
[----:B-1---5:R-:W-:Y:S05]  /*3130*/  CALL.REL.NOINC `($__internal_1_$__cuda_sm10x_tcgen05_guardrail_trap_phase_invalid_during_alloc) ;  /* 0x000000c000fc7944 */ /* 0x022fea0003c00000 */
.L_x_55:
[----:B------:R-:W-:Y:S05]  /*3140*/  WARPSYNC.ALL ;  /* 0x0000000000007948 */ /* 0x000fea0003800000 */
[----:B------:R-:W3:Y:S01]  /*3150*/  S2UR UR13, SR_CgaCtaId ;  /* 0x00000000000d79c3 */ /* 0x000ee20000008800 */
[----:B------:R-:W-:Y:S01]  /*3160*/  UMOV UR4, 0x400 ;  /* 0x0000040000047882 */ /* 0x000fe20000000000 */
[----:B------:R-:W-:-:S06]  /*3170*/  NOP ;  /* 0x0000000000007918 */ /* 0x000fcc0000000000 */
[----:B------:R-:W-:Y:S06]  /*3180*/  BAR.ARV 0x6, 0xa0 ;  /* 0x0182800000007b1d */ /* 0x000fec0000002000 */
[----:B------:R-:W-:Y:S01]  /*3190*/  UISETP.LT.AND UP0, UPT, UR33, 0x1, UPT ;  /* 0x000000012100788c */ /* 0x000fe2000bf01270 */
[----:B------:R-:W-:Y:S01]  /*31a0*/  LOP3.LUT R0, R0, 0xffff, RZ, 0xc0, !PT ;  /* 0x0000ffff00007812 */ /* 0x000fe200078ec0ff */
[----:B-1----:R-:W-:Y:S01]  /*31b0*/  IMAD.MOV.U32 R9, RZ, RZ, RZ ;  /* 0x000000ffff097224 */ /* 0x002fe200078e00ff */
[----:B------:R-:W-:Y:S01]  /*31c0*/  LOP3.LUT R2, R2, 0xffff, RZ, 0xc0, !PT ;  /* 0x0000ffff02027812 */ /* 0x000fe200078ec0ff */
[----:B------:R-:W-:Y:S01]  /*31d0*/  IMAD.MOV.U32 R8, RZ, RZ, 0x1 ;  /* 0x00000001ff087424 */ /* 0x000fe200078e00ff */
[----:B------:R-:W-:Y:S01]  /*31e0*/  R2UR UR30, R0 ;  /* 0x00000000001e72ca */ /* 0x000fe200000e0000 */
[----:B------:R-:W-:Y:S01]  /*31f0*/  UISETP.NE.AND UP3, UPT, UR20, URZ, UPT ;  /* 0x000000ff1400728c */ /* 0x000fe2000bf65270 */
[----:B------:R-:W-:Y:S01]  /*3200*/  R2UR UR26, R2 ;  /* 0x00000000021a72ca */ /* 0x000fe200000e0000 */
[----:B------:R-:W-:Y:S01]  /*3210*/  UMOV UR16, URZ ;  /* 0x000000ff00107c82 */ /* 0x000fe20008000000 */
[----:B------:R-:W-:Y:S01]  /*3220*/  UMOV UR25, 0x104004a4 ;  /* 0x104004a400197882 */ /* 0x000fe20000000000 */
[----:B---3--:R-:W-:-:S02]  /*3230*/  ULEA UR13, UR13, UR4, 0x18 ;  /* 0x000000040d0d7291 */ /* 0x008fc4000f8ec0ff */
[----:B------:R-:W-:Y:S02]  /*3240*/  USEL UR4, UR33, 0x1, !UP0 ;  /* 0x0000000121047887 */ /* 0x000fe4000c000000 */
[----:B------:R-:W-:Y:S02]  /*3250*/  UIADD3 UR6, UPT, UPT, UR13, 0x10400, URZ ;  /* 0x000104000d067890 */ /* 0x000fe4000fffe0ff */
[----:B------:R-:W-:Y:S02]  /*3260*/  UIADD3 UR5, UPT, UPT, UR13, 0x1c400, URZ ;  /* 0x0001c4000d057890 */ /* 0x000fe4000fffe0ff */
[----:B------:R-:W-:Y:S01]  /*3270*/  UIADD3 UR7, UPT, UPT, UR13, 0x34400, URZ ;  /* 0x000344000d077890 */ /* 0x000fe2000fffe0ff */
[----:B--2---:R-:W1:Y:S01]  /*3280*/  LDS R3, [UR13+0x130] ;  /* 0x0001300dff037984 */ /* 0x004e620008000800 */
[----:B------:R-:W-:Y:S02]  /*3290*/  UIADD3 UR31, UPT, UPT, -UR4, URZ, URZ ;  /* 0x000000ff041f7290 */ /* 0x000fe4000fffe1ff */
[----:B------:R-:W-:-:S02]  /*32a0*/  USHF.R.U32.HI UR6, URZ, 0x4, UR6 ;  /* 0x00000004ff067899 */ /* 0x000fc40008011606 */
[----:B------:R-:W-:Y:S02]  /*32b0*/  USHF.R.U32.HI UR5, URZ, 0x4, UR5 ;  /* 0x00000004ff057899 */ /* 0x000fe40008011605 */
[----:B------:R-:W-:Y:S02]  /*32c0*/  USHF.R.U32.HI UR4, URZ, 0x4, UR7 ;  /* 0x00000004ff047899 */ /* 0x000fe40008011607 */
[----:B------:R-:W-:Y:S02]  /*32d0*/  ULOP3.LUT UR6, UR6, 0x3fff, URZ, 0xc0, !UPT ;  /* 0x00003fff06067892 */ /* 0x000fe4000f8ec0ff */
[----:B------:R-:W-:Y:S02]  /*32e0*/  ULOP3.LUT UR5, UR5, 0x3fff, URZ, 0xc0, !UPT ;  /* 0x00003fff05057892 */ /* 0x000fe4000f8ec0ff */
[----:B------:R-:W-:Y:S02]  /*32f0*/  ULOP3.LUT UR4, UR4, 0x3fff, URZ, 0xc0, !UPT ;  /* 0x00003fff04047892 */ /* 0x000fe4000f8ec0ff */
[----:B------:R-:W-:-:S02]  /*3300*/  UIADD3 UR32, UPT, UPT, UR13, 0xd0, URZ ;  /* 0x000000d00d207890 */ /* 0x000fc4000fffe0ff */
[----:B------:R-:W-:Y:S02]  /*3310*/  ULOP3.LUT UR27, UR6, 0x10000, URZ, 0xfc, !UPT ;  /* 0x00010000061b7892 */ /* 0x000fe4000f8efcff */
[----:B------:R-:W-:Y:S02]  /*3320*/  ULOP3.LUT UR28, UR5, 0x10000, URZ, 0xfc, !UPT ;  /* 0x00010000051c7892 */ /* 0x000fe4000f8efcff */
[----:B------:R-:W-:Y:S01]  /*3330*/  ULOP3.LUT UR29, UR4, 0x10000, URZ, 0xfc, !UPT ;  /* 0x00010000041d7892 */ /* 0x000fe2000f8efcff */
[----:B------:R-:W-:Y:S01]  /*3340*/  UMOV UR23, 0x104004a4 ;  /* 0x104004a400177882 */ /* 0x000fe20000000000 */
[----:B-1----:R-:W-:Y:S02]  /*3350*/  R2UR UR21, R3 ;  /* 0x00000000031572ca */ /* 0x002fe400000e0000 */
[----:B------:R-:W-:-:S11]  /*3360*/  CS2R R2, SRZ ;  /* 0x0000000000027805 */ /* 0x000fd6000001ff00 */
[----:B------:R-:W-:Y:S02]  /*3370*/  UIADD3 UR24, UPT, UPT, UR21, 0x1e0, URZ ;  /* 0x000001e015187890 */ /* 0x000fe4000fffe0ff */
[----:B------:R-:W-:-:S12]  /*3380*/  UIADD3 UR22, UPT, UPT, UR21, 0x1e2, URZ ;  /* 0x000001e215167890 */ /* 0x000fd8000fffe0ff */
.L_x_67:
[----:B------:R-:W-:Y:S02]  /*3390*/  LEA R0, R9, UR13, 0x3 ;  /* 0x0000000d09007c11 */ /* 0x000fe4000f8e18ff */
[----:B------:R-:W-:Y:S02]  /*33a0*/  SHF.L.U32 R5, R3, 0x1f, RZ ;  /* 0x0000001f03057819 */ /* 0x000fe400000006ff */
[----:B------:R-:W-:Y:S02]  /*33b0*/  LEA R4, R9, UR13, 0x4 ;  /* 0x0000000d09047c11 */ /* 0x000fe4000f8e20ff */
[----:B-1----:R-:W1:Y:S02]  /*33c0*/  SYNCS.PHASECHK.TRANS64.TRYWAIT P0, [R0+URZ+0xb0], R5 ;  /* 0x0000b005000075a7 */ /* 0x002e6400080011ff */
[----:B-123--:R-:W-:Y:S05]  /*33d0*/  @!P0 BRA `(.L_x_59) ;  /* 0x000000b400e88947 */ /* 0x00efea0003800000 */
.L_x_193:
[----:B-1----:R-:W1:Y:S01]  /*33e0*/  LDS.128 R4, [R4+0x110] ;  /* 0x0001100004047984 */ /* 0x002e620000000c00 */
[----:B------:R-:W-:Y:S02]  /*33f0*/  VIADD R0, R0, 0xc0 ;  /* 0x000000c000007836 */ /* 0x000fe40000000000 */
[----:B------:R-:W-:Y:S01]  /*3400*/  VIADD R9, R9, 0x1 ;  /* 0x0000000109097836 */ /* 0x000fe20000000000 */
[----:B------:R-:W-:Y:S01]  /*3410*/  @!PT LDS RZ, [RZ] ;  /* 0x00000000fffff984 */ /* 0x000fe20000000800 */
[----:B------:R-:W-:Y:S01]  /*3420*/  @!PT LDS RZ, [RZ] ;  /* 0x00000000fffff984 */ /* 0x000fe20000000800 */
[----:B------:R-:W-:Y:S01]  /*3430*/  @!PT LDS RZ, [RZ] ;  /* 0x00000000fffff984 */ /* 0x000fe20000000800 */
[----:B------:R-:W-:Y:S01]  /*3440*/  @!PT LDS RZ, [RZ] ;  /* 0x00000000fffff984 */ /* 0x000fe20000000800 */
[----:B------:R2:W-:Y:S06]  /*3450*/  MEMBAR.ALL.CTA ;  /* 0x0000000000007992 */ /* 0x0005ec0000008000 */
[----:B--2---:R-:W2:Y:S01]  /*3460*/  FENCE.VIEW.ASYNC.S ;  /* 0x00000000000073c6 */ /* 0x004ea20000000000 */
[----:B------:R-:W-:-:S04]  /*3470*/  PRMT R0, RZ, 0x654, R0 ;  /* 0x00000654ff007816 */ /* 0x000fc80000000000 */
[----:B--2---:R2:W-:Y:S01]  /*3480*/  SYNCS.ARRIVE.TRANS64.RED.A1T0 RZ, [R0+URZ], RZ ;  /* 0x000000ff00ff79a7 */ /* 0x0045e200081004ff */
[----:B-1----:R-:W-:Y:S01]  /*3490*/  LOP3.LUT P1, RZ, R6, 0x1, RZ, 0xc0, !PT ;  /* 0x0000000106ff7812 */ /* 0x002fe2000782c0ff */
[----:B--2---:R-:W-:-:S12]  /*34a0*/  BRA.U UP3, `(.L_x_60) ;  /* 0x0000000103f07547 */ /* 0x004fd8000b800000 */
[----:B------:R-:W1:Y:S02]  /*34b0*/  LDCU UR4, c[0x0][0x38c] ;  /* 0x00007180ff0477ac */ /* 0x000e640008000800 */
[----:B-1----:R-:W-:-:S09]  /*34c0*/  UISETP.GE.AND UP0, UPT, UR4, 0x1, UPT ;  /* 0x000000010400788c */ /* 0x002fd2000bf06270 */
[----:B------:R-:W-:Y:S05]  /*34d0*/  BRA.U !UP0, `(.L_x_61) ;  /* 0x0000000108dc7547 */ /* 0x000fea000b800000 */
[----:B------:R-:W-:Y:S01]  /*34e0*/  ULEA UR4, UR16, UR13, 0x3 ;  /* 0x0000000d10047291 */ /* 0x000fe2000f8e18ff */
[----:B------:R-:W-:Y:S01]  /*34f0*/  SHF.L.U32 R0, R2, 0x1f, RZ ;  /* 0x0000001f02007819 */ /* 0x000fe200000006ff */
[----:B------:R-:W-:Y:S01]  /*3500*/  UMOV UR19, URZ ;  /* 0x000000ff00137c82 */ /* 0x000fe20008000000 */
[----:B------:R-:W-:Y:S01]  /*3510*/  LOP3.LUT R4, R8, 0x1, RZ, 0x3c, !PT ;  /* 0x0000000108047812 */ /* 0x000fe200078e3cff */
[----:B------:R-:W-:Y:S01]  /*3520*/  UMOV UR15, 0x1 ;  /* 0x00000001000f7882 */ /* 0x000fe20000000000 */
[----:B------:R-:W-:Y:S01]  /*3530*/  UMOV UR18, UR31 ;  /* 0x0000001f00127c82 */ /* 0x000fe20008000000 */
[----:B------:R-:W-:Y:S01]  /*3540*/  UMOV UR14, UR33 ;  /* 0x00000021000e7c82 */ /* 0x000fe20008000000 */
[----:B------:R-:W-:Y:S01]  /*3550*/  R2UR UR20, R4 ;  /* 0x00000000041472ca */ /* 0x000fe200000e0000 */
[----:B------:R-:W-:Y:S01]  /*3560*/  UMOV UR12, UR16 ;  /* 0x00000010000c7c82 */ /* 0x000fe20008000000 */
[----:B------:R1:W2:Y:S11]  /*3570*/  SYNCS.PHASECHK.TRANS64.TRYWAIT P2, [UR4], R0 ;  /* 0x00000000ff0075a7 */ /* 0x0002b60008041104 */
[----:B------:R-:W-:-:S12]  /*3580*/  UIMAD UR20, UR20, 0xe0, UR21 ;  /* 0x000000e0141478a4 */ /* 0x000fd8000f8e0215 */
.L_x_66:
[----:B------:R-:W-:Y:S02]  /*3590*/  UIADD3 UR18, UPT, UPT, UR18, 0x1, URZ ;  /* 0x0000000112127890 */ /* 0x000fe4000fffe0ff */
[----:B---3--:R-:W-:Y:S02]  /*35a0*/  ULEA UR8, UR12, UR13, 0x3 ;  /* 0x0000000d0c087291 */ /* 0x008fe4000f8e18ff */
[----:B------:R-:W-:Y:S01]  /*35b0*/  UISETP.NE.AND UP2, UPT, UR18, URZ, UPT ;  /* 0x000000ff1200728c */ /* 0x000fe2000bf45270 */
[----:B--2---:R-:W-:Y:S10]  /*35c0*/  @P2 BRA `(.L_x_62) ;  /* 0x00000000000c2947 */ /* 0x004ff40003800000 */
[----:B------:R-:W-:Y:S04]  /*35d0*/  SHF.L.U32 R5, R2, 0x1f, RZ ;  /* 0x0000001f02057819 */ /* 0x000fe800000006ff */
[----:B------:R-:W2:Y:S02]  /*35e0*/  SYNCS.PHASECHK.TRANS64.TRYWAIT P0, [UR8], R5 ;  /* 0x00000005ff0075a7 */ /* 0x000ea40008001108 */
[----:B--2---:R-:W-:Y:S05]  /*35f0*/  @!P0 BRA `(.L_x_63) ;  /* 0x000000b400748947 */ /* 0x004fea0003800000 */
.L_x_62:
[----:B------:R-:W-:Y:S01]  /*3600*/  UISETP.NE.AND UP0, UPT, UR14, 0x1, UPT ;  /* 0x000000010e00788c */ /* 0x000fe2000bf05270 */
[----:B------:R-:W-:Y:S01]  /*3610*/  PLOP3.LUT P2, PT, PT, PT, PT, 0x80, 0x8 ;  /* 0x000000000008781c */ /* 0x000fe20003f4f070 */
[----:B------:R-:W-:Y:S02]  /*3620*/  UIADD3 UR4, UPT, UPT, UR12, 0x1, URZ ;  /* 0x000000010c047890 */ /* 0x000fe4000fffe0ff */
[----:B------:R-:W-:Y:S02]  /*3630*/  ULEA UR6, UR12, UR29, 0x7 ;  /* 0x0000001d0c067291 */ /* 0x000fe4000f8e38ff */
[----:B------:R-:W-:Y:S01]  /*3640*/  UISETP.NE.AND UP1, UPT, UR4, 0x6, UPT ;  /* 0x000000060400788c */ /* 0x000fe2000bf25270 */
[----:B------:R-:W-:Y:S01]  /*3650*/  PLOP3.LUT P0, PT, PT, PT, UP0, 0x80, 0x8 ;  /* 0x000000000008781c */ /* 0x000fe20003f0f008 */
[----:B------:R-:W-:Y:S02]  /*3660*/  UMOV UR7, 0x4008 ;  /* 0x0000400800077882 */ /* 0x000fe40000000000 */
[----:B------:R-:W-:Y:S02]  /*3670*/  USEL UR5, URZ, 0x1, UP1 ;  /* 0x00000001ff057887 */ /* 0x000fe40008800000 */
[----:B------:R-:W-:Y:S04]  /*3680*/  USEL UR16, UR4, URZ, UP1 ;  /* 0x000000ff04107287 */ /* 0x000fe80008800000 */
[----:B------:R-:W-:Y:S01]  /*3690*/  @UP0 ULEA UR4, UR16, UR13, 0x3 ;  /* 0x0000000d10040291 */ /* 0x000fe2000f8e18ff */
[----:B------:R-:W-:Y:S01]  /*36a0*/  LOP3.LUT R2, R2, UR5, RZ, 0x3c, !PT ;  /* 0x0000000502027c12 */ /* 0x000fe2000f8e3cff */
[----:B------:R-:W-:Y:S03]  /*36b0*/  UISETP.NE.AND UP0, UPT, UR15, 0x1, UPT ;  /* 0x000000010f00788c */ /* 0x000fe6000bf05270 */
[----:B-1----:R-:W-:Y:S04]  /*36c0*/  @P0 SHF.L.U32 R0, R2, 0x1f, RZ ;  /* 0x0000001f02000819 */ /* 0x002fe800000006ff */
[----:B------:R1:W2:Y:S01]  /*36d0*/  @P0 SYNCS.PHASECHK.TRANS64.TRYWAIT P2, [UR4], R0 ;  /* 0x00000000ff0005a7 */ /* 0x0002a20008041104 */
[----:B------:R1:W-:Y:S01]  /*36e0*/  UTCCP.T.S.2CTA.128dp128bit tmem[UR21+0x1e0], gdesc[UR6] ;  /* 0x0001e006150079e7 */ /* 0x0003e20008380000 */
[----:B------:R-:W-:Y:S05]  /*36f0*/  BRA.U UP0, `(.L_x_64) ;  /* 0x00000001000c7547 */ /* 0x000fea000b800000 */
[----:B------:R-:W-:Y:S04]  /*3700*/  SHF.L.U32 R5, R8, 0x1f, RZ ;  /* 0x0000001f08057819 */ /* 0x000fe800000006ff */
[----:B------:R-:W3:Y:S02]  /*3710*/  SYNCS.PHASECHK.TRANS64.TRYWAIT P0, [UR13+0xd8], R5 ;  /* 0x0000d805ff0075a7 */ /* 0x000ee4000800110d */
[----:B---3--:R-:W-:Y:S05]  /*3720*/  @!P0 BRA `(.L_x_65) ;  /* 0x000000b400408947 */ /* 0x008fea0003800000 */
.L_x_64:
[----:B-1----:R-:W-:Y:S02]  /*3730*/  ULEA UR6, UR12, UR28, 0xa ;  /* 0x0000001c0c067291 */ /* 0x002fe4000f8e50ff */
[----:B------:R-:W-:Y:S02]  /*3740*/  ULEA UR4, UR12, UR27, 0x9 ;  /* 0x0000001b0c047291 */ /* 0x000fe4000f8e48ff */
[----:B------:R-:W-:Y:S02]  /*3750*/  UISETP.NE.U32.AND UP0, UPT, UR19, URZ, UPT ;  /* 0x000000ff1300728c */ /* 0x000fe4000bf05070 */
[----:B------:R-:W-:Y:S02]  /*3760*/  UIADD3 UR17, UPT, UPT, UR8, 0x30, URZ ;  /* 0x0000003008117890 */ /* 0x000fe4000fffe0ff */
[----:B------:R-:W-:Y:S02]  /*3770*/  UIADD3 UR10, UPT, UPT, UR6, 0x4, URZ ;  /* 0x00000004060a7890 */ /* 0x000fe4000fffe0ff */
[----:B------:R-:W-:Y:S02]  /*3780*/  UIADD3 UR8, UPT, UPT, UR4, 0x2, URZ ;  /* 0x0000000204087890 */ /* 0x000fe4000fffe0ff */
[----:B------:R-:W-:Y:S02]  /*3790*/  UIADD3 UR15, UPT, UPT, UR15, 0x1, URZ ;  /* 0x000000010f0f7890 */ /* 0x000fe4000fffe0ff */
[----:B------:R-:W-:Y:S01]  /*37a0*/  UIADD3 UR14, UPT, UPT, UR14, -0x1, URZ ;  /* 0xffffffff0e0e7890 */ /* 0x000fe2000fffe0ff */
[----:B------:R-:W-:Y:S01]  /*37b0*/  UMOV UR7, 0x40004040 ;  /* 0x4000404000077882 */ /* 0x000fe20000000000 */
[----:B------:R-:W-:Y:S01]  /*37c0*/  UMOV UR5, 0x80004020 ;  /* 0x8000402000057882 */ /* 0x000fe20000000000 */
[----:B------:R-:W-:Y:S01]  /*37d0*/  UMOV UR11, 0x40004040 ;  /* 0x40004040000b7882 */ /* 0x000fe20000000000 */
[----:B------:R3:W-:Y:S01]  /*37e0*/  UTCIMMA.2CTA gdesc[UR4], gdesc[UR6], tmem[UR20], tmem[UR24], idesc[UR25], UP0 ;  /* 0x00ff1806040075ea */ /* 0x0007e20008200114 */
[----:B------:R-:W-:Y:S01]  /*37f0*/  UMOV UR9, 0x80004020 ;  /* 0x8000402000097882 */ /* 0x000fe20000000000 */
[----:B------:R-:W-:Y:S01]  /*3800*/  UMOV UR19, 0x1 ;  /* 0x0000000100137882 */ /* 0x000fe20000000000 */
[----:B------:R3:W-:Y:S01]  /*3810*/  UTCIMMA.2CTA gdesc[UR8], gdesc[UR10], tmem[UR20], tmem[UR22], idesc[UR23], UPT ;  /* 0x00ff160a080075ea */ /* 0x0007e2000ba00114 */
[----:B------:R3:W-:Y:S01]  /*3820*/  UTCBAR.2CTA.MULTICAST [UR17], URZ, UR26 ;  /* 0x000000ff110073e9 */ /* 0x0007e2000820081a */
[----:B------:R-:W-:Y:S01]  /*3830*/  UMOV UR12, UR16 ;  /* 0x00000010000c7c82 */ /* 0x000fe20008000000 */
[----:B------:R-:W-:Y:S05]  /*3840*/  BRA.U UP2, `(.L_x_66) ;  /* 0xfffffffd02507547 */ /* 0x000fea000b83ffff */
.L_x_61:
[----:B------:R1:W-:Y:S01]  /*3850*/  UTCBAR.2CTA.MULTICAST [UR32], URZ, UR30 ;  /* 0x000000ff200073e9 */ /* 0x0003e2000820081e */
[----:B------:R-:W-:Y:S01]  /*3860*/  NOP ;  /* 0x0000000000007918 */ /* 0x000fe20000000000 */
.L_x_60:
[C---:B------:R-:W-:Y:S02]  /*3870*/  ISETP.NE.AND P0, PT, R9.reuse, 0x2, PT ;  /* 0x000000020900780c */ /* 0x040fe40003f05270 */
[----:B------:R-:W-:Y:S02]  /*3880*/  LOP3.LUT R8, R8, 0x1, RZ, 0x3c, !PT ;  /* 0x0000000108087812 */ /* 0x000fe400078e3cff */
[----:B------:R-:W-:Y:S02]  /*3890*/  SEL R0, RZ, 0x1, P0 ;  /* 0x00000001ff007807 */ /* 0x000fe40000000000 */
[----:B------:R-:W-:Y:S02]  /*38a0*/  SEL R9, R9, RZ, P0 ;  /* 0x000000ff09097207 */ /* 0x000fe40000000000 */
[----:B------:R-:W-:Y:S01]  /*38b0*/  LOP3.LUT R3, R3, R0, RZ, 0x3c, !PT ;  /* 0x0000000003037212 */ /* 0x000fe200078e3cff */
[----:B------:R-:W-:Y:S06]  /*38c0*/  @P1 BRA `(.L_x_67) ;  /* 0xfffffff800b01947 */ /* 0x000fec000383ffff */
[----:B---3--:R-:W3:Y:S01]  /*38d0*/  S2UR UR6, SR_CgaCtaId ;  /* 0x00000000000679c3 */ /* 0x008ee20000008800 */
[----:B------:R-:W-:Y:S01]  /*38e0*/  ELECT P0, URZ, PT ;  /* 0x0000000000ff782f */ /* 0x000fe20003800000 */
[----:B------:R-:W-:Y:S01]  /*38f0*/  IMAD.MOV.U32 R0, RZ, RZ, 0x1 ;  /* 0x00000001ff007424 */ /* 0x000fe200078e00ff */
[----:B------:R-:W-:Y:S01]  /*3900*/  UMOV UR4, 0x40 ;  /* 0x0000004000047882 */ /* 0x000fe20000000000 */
[----:B------:R-:W-:-:S04]  /*3910*/  SHF.L.U32 R3, RZ, 0x1f, RZ ;  /* 0x0000001fff037819 */ /* 0x000fc800000006ff */
[----:B------:R-:W-:Y:S01]  /*3920*/  UVIRTCOUNT.DEALLOC.SMPOOL 0x80 ;  /* 0x000000800000784c */ /* 0x000fe20000000000 */
[----:B---3--:R-:W-:-:S09]  /*3930*/  ULEA UR6, UR6, UR4, 0x18 ;  /* 0x0000000406067291 */ /* 0x008fd2000f8ec0ff */
[----:B------:R3:W-:Y:S01]  /*3940*/  @P0 STS.U8 [UR6+0x1c], R0 ;  /* 0x00001c00ff000988 */ /* 0x0007e20008000006 */
[----:B------:R-:W4:Y:S02]  /*3950*/  SYNCS.PHASECHK.TRANS64.TRYWAIT P0, [UR13+0x100], R3 ;  /* 0x00010003ff0075a7 */ /* 0x000f24000800110d */
[----:B---34-:R-:W-:Y:S05]  /*3960*/  @!P0 BRA `(.L_x_68) ;  /* 0x000000b000c88947 */ /* 0x018fea0003800000 */
.L_x_197:
[----:B------:R-:W-:Y:S01]  /*3970*/  NOP ;  /* 0x0000000000007918 */ /* 0x000fe20000000000 */
[----:B---3--:R-:W3:Y:S01]  /*3980*/  LDS R0, [UR6+0x14] ;  /* 0x00001406ff007984 */ /* 0x008ee20008000800 */
[----:B------:R-:W-:Y:S01]  /*3990*/  ULOP3.LUT UR4, UR21, 0xffff, URZ, 0xc0, !UPT ;  /* 0x0000ffff15047892 */ /* 0x000fe2000f8ec0ff */
[----:B------:R-:W-:Y:S01]  /*39a0*/  UMOV UR5, 0xffff ;  /* 0x0000ffff00057882 */ /* 0x000fe20000000000 */
[----:B------:R-:W-:Y:S02]  /*39b0*/  UMOV UR7, 0x1 ;  /* 0x0000000100077882 */ /* 0x000fe40000000000 */
[----:B------:R-:W-:-:S04]  /*39c0*/  USHF.R.U32.HI UR4, URZ, 0x5, UR4 ;  /* 0x00000005ff047899 */ /* 0x000fc80008011604 */
[----:B------:R-:W-:Y:S02]  /*39d0*/  USHF.L.U32 UR5, UR5, UR4, URZ ;  /* 0x0000000405057299 */ /* 0x000fe400080006ff */
[----:B------:R-:W-:-:S04]  /*39e0*/  USHF.L.U32 UR4, UR7, UR4, URZ ;  /* 0x0000000407047299 */ /* 0x000fc800080006ff */
[----:B---3--:R-:W-:-:S04]  /*39f0*/  LOP3.LUT R0, R0, UR5, RZ, 0xc0, !PT ;  /* 0x0000000500007c12 */ /* 0x008fc8000f8ec0ff */
[----:B------:R-:W-:-:S13]  /*3a00*/  ISETP.NE.AND P0, PT, R0, UR5, PT ;  /* 0x0000000500007c0c */ /* 0x000fda000bf05270 */
[----:B------:R-:W-:Y:S05]  /*3a10*/  @P0 BRA `(.L_x_69) ;  /* 0x0000000000580947 */ /* 0x000fea0003800000 */
[----:B------:R-:W3:Y:S02]  /*3a20*/  LDS R0, [UR6+0x18] ;  /* 0x00001806ff007984 */ /* 0x000ee40008000800 */
[----:B---3--:R-:W-:-:S04]  /*3a30*/  LOP3.LUT R0, R0, UR4, RZ, 0xc0, !PT ;  /* 0x0000000400007c12 */ /* 0x008fc8000f8ec0ff */
[----:B------:R-:W-:-:S13]  /*3a40*/  ISETP.NE.AND P0, PT, R0, UR4, PT ;  /* 0x0000000400007c0c */ /* 0x000fda000bf05270 */
[----:B------:R-:W-:Y:S05]  /*3a50*/  @P0 BRA `(.L_x_70) ;  /* 0x00000000003c0947 */ /* 0x000fea0003800000 */
[----:B------:R-:W3:Y:S01]  /*3a60*/  S2R R2, SR_LANEID ;  /* 0x0000000000027919 */ /* 0x000ee20000000000 */
[----:B------:R-:W-:Y:S01]  /*3a70*/  ULOP3.LUT UR5, URZ, UR5, URZ, 0x33, !UPT ;  /* 0x00000005ff057292 */ /* 0x000fe2000f8e33ff */
[----:B------:R-:W-:Y:S01]  /*3a80*/  LOP3.LUT R4, RZ, UR4, RZ, 0x33, !PT ;  /* 0x00000004ff047c12 */ /* 0x000fe2000f8e33ff */
[----:B------:R-:W-:Y:S02]  /*3a90*/  VOTEU.ANY UR4, UPT, PT ;  /* 0x0000000000047886 */ /* 0x000fe400038e0100 */
[----:B------:R-:W-:Y:S01]  /*3aa0*/  UFLO.U32 UR4, UR4 ;  /* 0x00000004000472bd */ /* 0x000fe200080e0000 */
[----:B------:R-:W4:Y:S01]  /*3ab0*/  REDUX UR7, R4 ;  /* 0x00000000040773c4 */ /* 0x000f220000000000 */
[----:B------:R-:W-:-:S06]  /*3ac0*/  IMAD.U32 R0, RZ, RZ, UR5 ;  /* 0x00000005ff007e24 */ /* 0x000fcc000f8e00ff */
[----:B------:R1:W-:Y:S01]  /*3ad0*/  UTCATOMSWS.AND URZ, UR5 ;  /* 0x0000000500ff79e3 */ /* 0x0003e20008000000 */
[----:B------:R-:W2:Y:S01]  /*3ae0*/  REDUX UR8, R0 ;  /* 0x00000000000873c4 */ /* 0x000ea20000000000 */
[----:B---3--:R-:W-:Y:S01]  /*3af0*/  ISETP.EQ.U32.AND P0, PT, R2, UR4, PT ;  /* 0x0000000402007c0c */ /* 0x008fe2000bf02070 */
[----:B----4-:R-:W-:Y:S01]  /*3b00*/  IMAD.U32 R2, RZ, RZ, UR7 ;  /* 0x00000007ff027e24 */ /* 0x010fe2000f8e00ff */
[----:B--2---:R-:W-:-:S11]  /*3b10*/  MOV R3, UR8 ;  /* 0x0000000800037c02 */ /* 0x004fd60008000f00 */
[----:B------:R1:W-:Y:S04]  /*3b20*/  @P0 ATOMS.AND RZ, [UR6+0x14], R3 ;  /* 0x00001403ffff098c */ /* 0x0003e8000a800006 */
[----:B------:R1:W-:Y:S01]  /*3b30*/  @P0 ATOMS.AND RZ, [UR6+0x18], R2 ;  /* 0x00001802ffff098c */ /* 0x0003e2000a800006 */
[----:B------:R-:W-:Y:S05]  /*3b40*/  BRA `(.L_x_71) ;  /* 0x0000000000147947 */ /* 0x000fea0003800000 */
.L_x_70:
[----:B------:R-:W-:Y:S02]  /*3b50*/  MOV R2, 0x3b70 ;  /* 0x00003b7000027802 */ /* 0x000fe40000000f00 */
[----:B-12--5:R-:W-:Y:S05]  /*3b60*/  CALL.REL.NOINC `($__internal_0_$__cuda_sm10x_tcgen05_guardrail_trap_col_being_dealloced_not_returned_by_alloc) ;  /* 0x000000b800647944 */ /* 0x026fea0003c00000 */
[----:B------:R-:W-:Y:S05]  /*3b70*/  BRA `(.L_x_71) ;  /* 0x0000000000087947 */ /* 0x000fea0003800000 */
.L_x_69:
[----:B------:R-:W-:Y:S02]  /*3b80*/  MOV R2, 0x3ba0 ;  /* 0x00003ba000027802 */ /* 0x000fe40000000f00 */
[----:B-12--5:R-:W-:Y:S05]  /*3b90*/  CALL.REL.NOINC `($__internal_2_$__cuda_sm10x_tcgen05_guardrail_trap_unallocated_columns_being_dealloced) ;  /* 0x000000b800707944 */ /* 0x026fea0003c00000 */
.L_x_71:
[----:B------:R-:W-:Y:S01]  /*3ba0*/  NOP ;  /* 0x0000000000007918 */ /* 0x000fe20000000000 */
[----:B-1----:R-:W-:Y:S05]  /*3bb0*/  EXIT ;  /* 0x000000000000794d */ /* 0x002fea0003800000 */
.L_x_47:
[----:B------:R-:W-:-:S09]  /*3bc0*/  UISETP.NE.OR UP0, UPT, UR18, 0x3, !UP4 ;  /* 0x000000031200788c */ /* 0x000fd2000e705670 */
[----:B------:R-:W-:Y:S05]  /*3bd0*/  BRA.U UP0, `(.L_x_72) ;  /* 0x0000002100fc7547 */ /* 0x000fea000b800000 */
[----:B------:R-:W1:Y:S01]  /*3be0*/  LDCU.64 UR4, c[0x0][0xa88] ;  /* 0x00015100ff0477ac */ /* 0x000e620008000a00 */
[----:B------:R-:W2:Y:S01]  /*3bf0*/  LDC.64 R12, c[0x0][0x348] ;  /* 0x0000d200ff0c7b82 */ /* 0x000ea20000000a00 */
[----:B------:R-:W-:Y:S01]  /*3c00*/  HFMA2 R10, -RZ, RZ, 0, 0 ;  /* 0x00000000ff0a7431 */ /* 0x000fe200000001ff */
[----:B------:R-:W-:Y:S01]  /*3c10*/  MOV R9, RZ ;  /* 0x000000ff00097202 */ /* 0x000fe20000000f00 */
[----:B------:R-:W3:Y:S01]  /*3c20*/  LDCU UR55, c[0x0][0x370] ;  /* 0x00006e00ff3777ac */ /* 0x000ee20008000800 */
[----:B------:R-:W-:Y:S01]  /*3c30*/  HFMA2 R3, -RZ, RZ, 0, 2 ;  /* 0x00004000ff037431 */ /* 0x000fe200000001ff */
[----:B------:R-:W3:Y:S01]  /*3c40*/  LDCU.128 UR60, c[0x0][0xd10] ;  /* 0x0001a200ff3c77ac */ /* 0x000ee20008000c00 */
[----:B------:R-:W4:Y:S01]  /*3c50*/  LDCU UR53, c[0x0][0x374] ;  /* 0x00006e80ff3577ac */ /* 0x000f220008000800 */
[----:B------:R-:W4:Y:S01]  /*3c60*/  LDCU.64 UR56, c[0x0][0xa90] ;  /* 0x00015200ff3877ac */ /* 0x000f220008000a00 */
[----:B-1----:R-:W-:Y:S01]  /*3c70*/  UISETP.NE.U32.AND UP0, UPT, UR4, URZ, UPT ;  /* 0x000000ff0400728c */ /* 0x002fe2000bf05070 */
[----:B------:R-:W1:Y:S01]  /*3c80*/  LDCU UR15, c[0x0][0xd0c] ;  /* 0x0001a180ff0f77ac */ /* 0x000e620008000800 */
[----:B------:R-:W2:Y:S01]  /*3c90*/  LDCU UR65, c[0x0][0xd20] ;  /* 0x0001a400ff4177ac */ /* 0x000ea20008000800 */
[----:B------:R-:W2:Y:S01]  /*3ca0*/  LDCU UR4, c[0x0][0xd30] ;  /* 0x0001a600ff0477ac */ /* 0x000ea20008000800 */
[----:B------:R-:W-:-:S02]  /*3cb0*/  UISETP.NE.AND.EX UP6, UPT, UR5, URZ, UPT, UP0 ;  /* 0x000000ff0500728c */ /* 0x000fc4000bfc5300 */
[----:B------:R-:W-:Y:S02]  /*3cc0*/  UISETP.NE.AND UP0, UPT, UR18, 0x2, UPT ;  /* 0x000000021200788c */ /* 0x000fe4000bf05270 */
[----:B---3--:R-:W-:Y:S02]  /*3cd0*/  UIMAD.WIDE.U32 UR8, UR55, UR60, URZ ;  /* 0x0000003c370872a5 */ /* 0x008fe4000f8e00ff */
[----:B----4-:R-:W-:Y:S01]  /*3ce0*/  UIMAD.WIDE.U32 UR6, UR53, UR63, URZ ;  /* 0x0000003f350672a5 */ /* 0x010fe2000f8e00ff */
[----:B------:R-:W-:Y:S01]  /*3cf0*/  UMOV UR21, 0x400 ;  /* 0x0000040000157882 */ /* 0x000fe20000000000 */
[----:B------:R-:W-:Y:S02]  /*3d00*/  USEL UR64, URZ, 0x1, UP0 ;  /* 0x00000001ff407887 */ /* 0x000fe40008000000 */
[----:B------:R-:W-:Y:S02]  /*3d10*/  UISETP.NE.U32.AND UP0, UPT, UR56, URZ, UPT ;  /* 0x000000ff3800728c */ /* 0x000fe4000bf05070 */
[----:B------:R-:W-:Y:S01]  /*3d20*/  ULEA UR21, UR54, UR21, 0x18 ;  /* 0x0000001536157291 */ /* 0x000fe2000f8ec0ff */
[----:B------:R-:W-:Y:S01]  /*3d30*/  UMOV UR5, UR9 ;  /* 0x0000000900057c82 */ /* 0x000fe20008000000 */
[----:B------:R-:W-:Y:S01]  /*3d40*/  UMOV UR6, UR7 ;  /* 0x0000000700067c82 */ /* 0x000fe20008000000 */
[----:B------:R-:W-:-:S02]  /*3d50*/  UISETP.GE.AND UP4, UPT, UR45, 0x1, UPT ;  /* 0x000000012d00788c */ /* 0x000fc4000bf86270 */
[----:B------:R-:W-:Y:S02]  /*3d60*/  UISETP.NE.AND UP3, UPT, UR45, 0x1, UPT ;  /* 0x000000012d00788c */ /* 0x000fe4000bf65270 */
[----:B------:R-:W-:Y:S01]  /*3d70*/  UISETP.NE.AND.EX UP5, UPT, UR57, URZ, UPT, UP0 ;  /* 0x000000ff3900728c */ /* 0x000fe2000bfa5300 */
[----:B------:R-:W-:Y:S01]  /*3d80*/  UMOV UR46, URZ ;  /* 0x000000ff002e7c82 */ /* 0x000fe20008000000 */
[----:B------:R-:W-:Y:S01]  /*3d90*/  UPLOP3.LUT UP1, UPT, UPT, UPT, UPT, 0x40, 0x4 ;  /* 0x000000000004789c */ /* 0x000fe20003f2e870 */
[----:B------:R-:W3:Y:S01]  /*3da0*/  LDCU.64 UR22, c[0x0][0xd28] ;  /* 0x0001a500ff1677ac */ /* 0x000ee20008000a00 */
[----:B-1----:R-:W-:Y:S02]  /*3db0*/  UISETP.NE.AND UP3, UPT, UR15, 0x1, UPT ;  /* 0x000000010f00788c */ /* 0x002fe4000bf65270 */
[----:B------:R-:W-:Y:S02]  /*3dc0*/  UIADD3 UR25, UPT, UPT, UR21, 0x60, URZ ;  /* 0x0000006015197890 */ /* 0x000fe4000fffe0ff */
[----:B------:R-:W-:-:S02]  /*3dd0*/  UIADD3 UR49, UPT, UPT, UR21, 0x68, URZ ;  /* 0x0000006815317890 */ /* 0x000fc4000fffe0ff */
[----:B------:R-:W-:Y:S02]  /*3de0*/  UIADD3 UR41, UPT, UPT, UR21, 0x70, URZ ;  /* 0x0000007015297890 */ /* 0x000fe4000fffe0ff */
[----:B------:R-:W-:Y:S02]  /*3df0*/  UIADD3 UR33, UPT, UPT, UR21, 0x78, URZ ;  /* 0x0000007815217890 */ /* 0x000fe4000fffe0ff */
[----:B------:R-:W-:Y:S02]  /*3e00*/  USHF.R.U32.HI UR59, URZ, UR61, UR5 ;  /* 0x0000003dff3b7299 */ /* 0x000fe40008011605 */
[----:B--2---:R-:W-:Y:S02]  /*3e10*/  USHF.R.U32.HI UR58, URZ, UR65, UR6 ;  /* 0x00000041ff3a7299 */ /* 0x004fe40008011606 */
[----:B------:R-:W-:Y:S02]  /*3e20*/  UISETP.NE.AND UP0, UPT, UR62, 0x1, UPT ;  /* 0x000000013e00788c */ /* 0x000fe4000bf05270 */
[----:B------:R-:W-:-:S11]  /*3e30*/  UISETP.NE.AND UP4, UPT, UR4, 0x1, UPT ;  /* 0x000000010400788c */ /* 0x000fd6000bf85270 */
.L_x_87:
[C---:B------:R-:W-:Y:S02]  /*3e40*/  LEA R8, R10.reuse, UR21, 0x3 ;  /* 0x000000150a087c11 */ /* 0x040fe4000f8e18ff */
[----:B------:R-:W-:Y:S02]  /*3e50*/  SHF.L.U32 R5, R9, 0x1f, RZ ;  /* 0x0000001f09057819 */ /* 0x000fe400000006ff */
[----:B------:R-:W-:Y:S02]  /*3e60*/  LEA R6, R10, UR21, 0x4 ;  /* 0x000000150a067c11 */ /* 0x000fe4000f8e20ff */
[----:B-1----:R-:W1:Y:S02]  /*3e70*/  SYNCS.PHASECHK.TRANS64.TRYWAIT P0, [R8+URZ+0xb0], R5 ;  /* 0x0000b005080075a7 */ /* 0x002e6400080011ff */
[----:B-1----:R-:W-:Y:S05]  /*3e80*/  @!P0 BRA `(.L_x_73) ;  /* 0x000000ac00988947 */ /* 0x002fea0003800000 */
.L_x_198:
[----:B-1----:R-:W1:Y:S01]  /*3e90*/  LDS.128 R4, [R6+0x110] ;  /* 0x0001100006047984 */ /* 0x002e620000000c00 */
[----:B------:R-:W-:Y:S01]  /*3ea0*/  UISETP.GE.AND UP0, UPT, UR45, 0x1, UPT ;  /* 0x000000012d00788c */ /* 0x000fe2000bf06270 */
[----:B------:R-:W-:Y:S01]  /*3eb0*/  @!PT LDS RZ, [RZ] ;  /* 0x00000000fffff984 */ /* 0x000fe20000000800 */
[----:B------:R-:W-:Y:S01]  /*3ec0*/  @!PT LDS RZ, [RZ] ;  /* 0x00000000fffff984 */ /* 0x000fe20000000800 */
[----:B------:R-:W-:Y:S01]  /*3ed0*/  @!PT LDS RZ, [RZ] ;  /* 0x00000000fffff984 */ /* 0x000fe20000000800 */
[----:B------:R-:W-:Y:S01]  /*3ee0*/  @!PT LDS RZ, [RZ] ;  /* 0x00000000fffff984 */ /* 0x000fe20000000800 */
[----:B------:R2:W-:Y:S06]  /*3ef0*/  MEMBAR.ALL.CTA ;  /* 0x0000000000007992 */ /* 0x0005ec0000008000 */
[----:B--2---:R-:W2:Y:S01]  /*3f00*/  FENCE.VIEW.ASYNC.S ;  /* 0x00000000000073c6 */ /* 0x004ea20000000000 */
[----:B-1----:R-:W-:Y:S11]  /*3f10*/  LOP3.LUT P0, RZ, R6, 0x1, RZ, 0xc0, !PT ;  /* 0x0000000106ff7812 */ /* 0x002ff6000780c0ff */
[----:B------:R-:W-:Y:S02]  /*3f20*/  @!UPT UIADD3 URZ, UPT, UPT, URZ, URZ, URZ ;  /* 0x000000fffffff290 */ /* 0x000fe4000fffe0ff */
[----:B--2---:R-:W-:Y:S01]  /*3f30*/  VOTEU.ANY UP3, P0 ;  /* 0x0000000000ff7886 */ /* 0x004fe20000060100 */
[----:B------:R-:W-:Y:S11]  /*3f40*/  PLOP3.LUT P0, PT, PT, PT, UP3, 0x80, 0x8 ;  /* 0x000000000008781c */ /* 0x000ff60003f0f038 */
[----:B------:R-:W-:Y:S02]  /*3f50*/  @!UPT UIADD3 URZ, UPT, UPT, URZ, URZ, URZ ;  /* 0x000000fffffff290 */ /* 0x000fe4000fffe0ff */
[----:B------:R-:W-:Y:S02]  /*3f60*/  @P0 SHF.R.U32.HI R0, RZ, 0x10, R5 ;  /* 0x00000010ff000819 */ /* 0x000fe40000011605 */
[----:B------:R-:W-:Y:S02]  /*3f70*/  @P0 MOV R2, R4 ;  /* 0x0000000400020202 */ /* 0x000fe40000000f00 */
[----:B------:R-:W-:Y:S01]  /*3f80*/  @P0 R2UR UR4, R0 ;  /* 0x00000000000402ca */ /* 0x000fe200000e0000 */
[----:B------:R-:W-:Y:S01]  /*3f90*/  VIADD R0, R8, 0xc0 ;  /* 0x000000c008007836 */ /* 0x000fe20000000000 */
[----:B------:R-:W-:Y:S02]  /*3fa0*/  @P0 LOP3.LUT R4, R5, 0xffff, RZ, 0xc0, !PT ;  /* 0x0000ffff05040812 */ /* 0x000fe400078ec0ff */
[----:B------:R-:W-:Y:S02]  /*3fb0*/  @P0 R2UR UR6, R2 ;  /* 0x00000000020602ca */ /* 0x000fe400000e0000 */
[----:B------:R-:W-:Y:S02]  /*3fc0*/  PRMT R0, RZ, 0x654, R0 ;  /* 0x00000654ff007816 */ /* 0x000fe40000000000 */
[----:B------:R-:W-:Y:S02]  /*3fd0*/  @P0 R2UR UR5, R4 ;  /* 0x00000000040502ca */ /* 0x000fe400000e0000 */
[----:B------:R1:W-:Y:S03]  /*3fe0*/  SYNCS.ARRIVE.TRANS64.RED.A1T0 RZ, [R0+URZ], RZ ;  /* 0x000000ff00ff79a7 */ /* 0x0003e600081004ff */
[----:B------:R-:W-:Y:S04]  /*3ff0*/  @UP3 UMOV UR47, UR4 ;  /* 0x00000004002f3c82 */ /* 0x000fe80008000000 */
[----:B------:R-:W-:Y:S04]  /*4000*/  @UP3 UMOV UR14, UR6 ;  /* 0x00000006000e3c82 */ /* 0x000fe80008000000 */
[----:B------:R-:W-:Y:S01]  /*4010*/  @UP3 UMOV UR13, UR5 ;  /* 0x00000005000d3c82 */ /* 0x000fe20008000000 */
[----:B------:R-:W-:Y:S05]  /*4020*/  BRA.U !UP0, `(.L_x_74) ;  /* 0x0000000108c07547 */ /* 0x000fea000b800000 */
[----:B------:R-:W-:Y:S02]  /*4030*/  UIMAD.WIDE.U32 UR16, UR13, UR63, URZ ;  /* 0x0000003f0d1072a5 */ /* 0x000fe4000f8e00ff */
[----:B------:R-:W-:Y:S02]  /*4040*/  UP2UR UR20, UPR, URZ, 0x4 ;  /* 0x00000004ff147883 */ /* 0x000fe40008000000 */
[----:B------:R-:W-:Y:S02]  /*4050*/  UISETP.NE.AND UP2, UPT, UR62, 0x1, UPT ;  /* 0x000000013e00788c */ /* 0x000fe4000bf45270 */
[----:B------:R-:W-:Y:S02]  /*4060*/  UIMAD.WIDE.U32 UR18, UR14, UR60, URZ ;  /* 0x0000003c0e1272a5 */ /* 0x000fe4000f8e00ff */
[----:B------:R-:W-:Y:S02]  /*4070*/  USEL UR4, UR53, UR58, !UP2 ;  /* 0x0000003a35047287 */ /* 0x000fe4000d000000 */
[----:B------:R-:W-:Y:S02]  /*4080*/  UISETP.NE.AND UP0, UPT, UR15, 0x1, UPT ;  /* 0x000000010f00788c */ /* 0x000fe4000bf05270 */
[----:B------:R-:W-:Y:S02]  /*4090*/  UP2UR UR24, UPR, URZ, 0x2 ;  /* 0x00000002ff187883 */ /* 0x000fe40008000000 */
[----:B------:R-:W-:Y:S02]  /*40a0*/  UISETP.NE.AND UP1, UPT, UR45, 0x1, UPT ;  /* 0x000000012d00788c */ /* 0x000fe4000bf25270 */
[----:B---3--:R-:W-:Y:S02]  /*40b0*/  UIMAD.WIDE.U32 UR8, UR4, UR22, URZ ;  /* 0x00000016040872a5 */ /* 0x008fe4000f8e00ff */
[----:B------:R-:W-:Y:S01]  /*40c0*/  USEL UR7, UR55, UR59, !UP0 ;  /* 0x0000003b37077287 */ /* 0x000fe2000c000000 */
[----:B------:R-:W-:Y:S02]  /*40d0*/  UMOV UR5, UR17 ;  /* 0x0000001100057c82 */ /* 0x000fe40008000000 */
[----:B------:R-:W-:Y:S02]  /*40e0*/  USHF.R.U32.HI UR6, URZ, UR65, UR5 ;  /* 0x00000041ff067299 */ /* 0x000fe40008011605 */
[----:B------:R-:W-:Y:S02]  /*40f0*/  UIMAD.WIDE.U32 UR10, UR7, UR22, URZ ;  /* 0x00000016070a72a5 */ /* 0x000fe4000f8e00ff */
[----:B------:R-:W-:Y:S02]  /*4100*/  USEL UR6, UR13, UR6, !UP2 ;  /* 0x000000060d067287 */ /* 0x000fe4000d000000 */
[----:B------:R-:W-:Y:S01]  /*4110*/  UISETP.NE.AND UP2, UPT, UR20, URZ, UPT ;  /* 0x000000ff1400728c */ /* 0x000fe2000bf45270 */
[----:B------:R-:W-:Y:S02]  /*4120*/  UMOV UR5, UR19 ;  /* 0x0000001300057c82 */ /* 0x000fe40008000000 */
[----:B------:R-:W-:Y:S03]  /*4130*/  USHF.R.U32.HI UR12, URZ, UR61, UR5 ;  /* 0x0000003dff0c7299 */ /* 0x000fe60008011605 */
[----:B------:R-:W-:Y:S02]  /*4140*/  UMOV UR5, UR9 ;  /* 0x0000000900057c82 */ /* 0x000fe40008000000 */
[----:B------:R-:W-:Y:S03]  /*4150*/  @UP1 USHF.R.U32.HI UR4, URZ, UR23, UR5 ;  /* 0x00000017ff041299 */ /* 0x000fe60008011605 */
[----:B------:R-:W-:Y:S01]  /*4160*/  UMOV UR5, UR11 ;  /* 0x0000000b00057c82 */ /* 0x000fe20008000000 */
[----:B------:R-:W-:Y:S02]  /*4170*/  UIMAD UR4, UR45, UR4, URZ ;  /* 0x000000042d0472a4 */ /* 0x000fe4000f8e02ff */
[----:B------:R-:W-:Y:S02]  /*4180*/  @UP1 USHF.R.U32.HI UR7, URZ, UR23, UR5 ;  /* 0x00000017ff071299 */ /* 0x000fe40008011605 */
[----:B------:R-:W-:Y:S02]  /*4190*/  USEL UR5, UR14, UR12, !UP0 ;  /* 0x0000000c0e057287 */ /* 0x000fe4000c000000 */
[----:B------:R-:W-:Y:S02]  /*41a0*/  UIMAD.WIDE.U32 UR10, UR6, UR22, URZ ;  /* 0x00000016060a72a5 */ /* 0x000fe4000f8e00ff */
[----:B------:R-:W-:Y:S02]  /*41b0*/  UIMAD UR8, UR45, UR7, URZ ;  /* 0x000000072d0872a4 */ /* 0x000fe4000f8e02ff */
[----:B------:R-:W-:Y:S03]  /*41c0*/  UISETP.GE.AND UP0, UPT, UR6, UR4, UPT ;  /* 0x000000040600728c */ /* 0x000fe6000bf06270 */
[----:B------:R-:W-:Y:S01]  /*41d0*/  UMOV UR4, UR11 ;  /* 0x0000000b00047c82 */ /* 0x000fe20008000000 */
[----:B------:R-:W-:Y:S02]  /*41e0*/  UISETP.GE.OR UP0, UPT, UR5, UR8, UP0 ;  /* 0x000000080500728c */ /* 0x000fe40008706670 */
[----:B------:R-:W-:Y:S02]  /*41f0*/  USHF.R.U32.HI UR4, URZ, UR23, UR4 ;  /* 0x00000017ff047299 */ /* 0x000fe40008011604 */
[----:B------:R-:W-:Y:S02]  /*4200*/  UIMAD.WIDE.U32 UR8, UR5, UR22, URZ ;  /* 0x00000016050872a5 */ /* 0x000fe4000f8e00ff */
[----:B------:R-:W-:Y:S04]  /*4210*/  USEL UR10, UR6, UR4, !UP1 ;  /* 0x00000004060a7287 */ /* 0x000fe8000c800000 */
[----:B------:R-:W-:Y:S01]  /*4220*/  UIADD3 UR11, UPT, UPT, -UR10, URZ, URZ ;  /* 0x000000ff0a0b7290 */ /* 0x000fe2000fffe1ff */
[----:B------:R-:W-:Y:S02]  /*4230*/  @!UP0 UMOV UR4, UR9 ;  /* 0x0000000900048c82 */ /* 0x000fe40008000000 */
[----:B------:R-:W-:Y:S02]  /*4240*/  @!UP0 USHF.R.U32.HI UR4, URZ, UR23, UR4 ;  /* 0x00000017ff048299 */ /* 0x000fe40008011604 */
[----:B------:R-:W-:Y:S02]  /*4250*/  UIMAD UR8, UR45, UR11, UR6 ;  /* 0x0000000b2d0872a4 */ /* 0x000fe4000f8e0206 */
[----:B------:R-:W-:Y:S02]  /*4260*/  @!UP0 USEL UR4, UR5, UR4, !UP1 ;  /* 0x0000000405048287 */ /* 0x000fe4000c800000 */
[----:B------:R-:W-:Y:S02]  /*4270*/  UISETP.NE.AND UP1, UPT, UR24, URZ, UPT ;  /* 0x000000ff1800728c */ /* 0x000fe4000bf25270 */
[----:B------:R-:W-:Y:S02]  /*4280*/  @!UP0 UIMAD UR7, UR7, UR8, UR4 ;  /* 0x00000008070782a4 */ /* 0x000fe4000f8e0204 */
[----:B------:R-:W-:Y:S02]  /*4290*/  @!UP0 UIADD3 UR9, UPT, UPT, UR10, -UR4, URZ ;  /* 0x800000040a098290 */ /* 0x000fe4000fffe0ff */
[----:B------:R-:W-:Y:S02]  /*42a0*/  UIADD3 UR8, UPT, UPT, -UR6, URZ, URZ ;  /* 0x000000ff06087290 */ /* 0x000fe4000fffe1ff */
[----:B------:R-:W-:Y:S02]  /*42b0*/  UIADD3 UR4, UPT, UPT, -UR5, URZ, URZ ;  /* 0x000000ff05047290 */ /* 0x000fe4000fffe1ff */
[----:B------:R-:W-:Y:S03]  /*42c0*/  @!UP0 UIMAD UR6, UR9, UR45, UR5 ;  /* 0x0000002d090682a4 */ /* 0x000fe6000f8e0205 */
[----:B------:R-:W-:Y:S01]  /*42d0*/  @!UP0 UMOV UR5, UR7 ;  /* 0x0000000700058c82 */ /* 0x000fe20008000000 */
[----:B------:R-:W-:Y:S02]  /*42e0*/  UIMAD UR7, UR15, UR4, UR14 ;  /* 0x000000040f0772a4 */ /* 0x000fe4000f8e020e */
[----:B------:R-:W-:Y:S02]  /*42f0*/  UIMAD UR4, UR62, UR8, UR13 ;  /* 0x000000083e0472a4 */ /* 0x000fe4000f8e020d */
[----:B------:R-:W-:Y:S02]  /*4300*/  UIMAD UR14, UR5, UR15, UR7 ;  /* 0x0000000f050e72a4 */ /* 0x000fe4000f8e0207 */
[----:B------:R-:W-:Y:S11]  /*4310*/  UIMAD UR13, UR6, UR62, UR4 ;  /* 0x0000003e060d72a4 */ /* 0x000ff6000f8e0204 */
[----:B------:R-:W-:Y:S01]  /*4320*/  @!UPT UIADD3 URZ, UPT, UPT, URZ, URZ, URZ ;  /* 0x000000fffffff290 */ /* 0x000fe2000fffe0ff */
.L_x_74:
[----:B------:R-:W2:Y:S01]  /*4330*/  @!UP4 LDCU.128 UR8, c[0x0][0xd10] ;  /* 0x0001a200ff08c7ac */ /* 0x000ea20008000c00 */
[----:B------:R-:W-:Y:S01]  /*4340*/  IMAD.MOV.U32 R6, RZ, RZ, 0x1 ;  /* 0x00000001ff067424 */ /* 0x000fe200078e00ff */
[----:B------:R-:W-:Y:S04]  /*4350*/  ISETP.NE.U32.AND P1, PT, RZ, UR56, PT ;  /* 0x00000038ff007c0c */ /* 0x000fe8000bf25070 */
[----:B------:R-:W-:Y:S01]  /*4360*/  ISETP.NE.AND.EX P1, PT, RZ, UR57, PT, P1 ;  /* 0x00000039ff007c0c */ /* 0x000fe2000bf25310 */
[----:B------:R-:W4:Y:S01]  /*4370*/  @!UP4 LDCU UR5, c[0x0][0xd0c] ;  /* 0x0001a180ff05c7ac */ /* 0x000f220008000800 */
[----:B------:R-:W-:Y:S01]  /*4380*/  SHF.L.U32 R6, R6, 0x1f, RZ ;  /* 0x0000001f06067819 */ /* 0x000fe200000006ff */
[----:B------:R-:W3:Y:S01]  /*4390*/  @!UP4 LDCU UR4, c[0x0][0xd20] ;  /* 0x0001a400ff04c7ac */ /* 0x000ee20008000800 */
[----:B------:R-:W-:Y:S02]  /*43a0*/  USHF.L.U32 UR29, UR27, 0x8, URZ ;  /* 0x000000081b1d7899 */ /* 0x000fe400080006ff */
[----:B--2---:R-:W-:Y:S02]  /*43b0*/  UIMAD.WIDE.U32 UR6, UR14, UR8, URZ ;  /* 0x000000080e0672a5 */ /* 0x004fe4000f8e00ff */
[----:B------:R-:W-:Y:S02]  /*43c0*/  USHF.L.U32 UR26, UR26, 0x7, URZ ;  /* 0x000000071a1a7899 */ /* 0x000fe400080006ff */
[----:B------:R-:W-:Y:S02]  /*43d0*/  @!UP4 USHF.R.U32.HI UR7, URZ, UR9, UR7 ;  /* 0x00000009ff07c299 */ /* 0x000fe40008011607 */
[----:B------:R-:W-:Y:S02]  /*43e0*/  UIMAD.WIDE.U32 UR8, UR13, UR11, URZ ;  /* 0x0000000b0d0872a5 */ /* 0x000fe4000f8e00ff */
[----:B----4-:R-:W-:Y:S04]  /*43f0*/  @!UP4 UISETP.NE.AND UP0, UPT, UR5, 0x1, UPT ;  /* 0x000000010500c88c */ /* 0x010fe8000bf05270 */
[----:B------:R-:W-:Y:S02]  /*4400*/  @!UP4 USEL UR7, UR14, UR7, !UP0 ;  /* 0x000000070e07c287 */ /* 0x000fe4000c000000 */
[----:B------:R-:W-:Y:S01]  /*4410*/  @!UP4 UISETP.NE.AND UP0, UPT, UR10, 0x1, UPT ;  /* 0x000000010a00c88c */ /* 0x000fe2000bf05270 */
[----:B------:R-:W-:Y:S02]  /*4420*/  @!UP4 UMOV UR6, UR9 ;  /* 0x000000090006cc82 */ /* 0x000fe40008000000 */
[----:B---3--:R-:W-:Y:S04]  /*4430*/  @!UP4 USHF.R.U32.HI UR6, URZ, UR4, UR6 ;  /* 0x00000004ff06c299 */ /* 0x008fe80008011606 */
[----:B------:R-:W-:Y:S04]  /*4440*/  @!UP4 USEL UR6, UR13, UR6, !UP0 ;  /* 0x000000060d06c287 */ /* 0x000fe8000c000000 */
[----:B------:R-:W-:Y:S02]  /*4450*/  @!UP4 UIADD3 UR4, UPT, UPT, -UR7, UR6, URZ ;  /* 0x000000060704c290 */ /* 0x000fe4000fffe1ff */
[----:B------:R-:W-:Y:S02]  /*4460*/  @!UP4 UIADD3 UR6, UPT, UPT, UR7, -UR6, URZ ;  /* 0x800000060706c290 */ /* 0x000fe4000fffe0ff */
[----:B------:R-:W-:Y:S02]  /*4470*/  @!UP4 UIMAD UR14, UR4, UR5, UR14 ;  /* 0x00000005040ec2a4 */ /* 0x000fe4000f8e020e */
[----:B------:R-:W-:Y:S01]  /*4480*/  @!UP4 UIMAD UR13, UR6, UR10, UR13 ;  /* 0x0000000a060dc2a4 */ /* 0x000fe2000f8e020d */
[----:B------:R-:W-:Y:S11]  /*4490*/  BRA.U UP1, `(.L_x_75) ;  /* 0x0000000101107547 */ /* 0x000ff6000b800000 */
[----:B-1----:R-:W-:Y:S04]  /*44a0*/  MOV R0, UR64 ;  /* 0x0000004000007c02 */ /* 0x002fe80008000f00 */
[----:B------:R-:W-:Y:S04]  /*44b0*/  SHF.L.U32 R5, R0, 0x1f, RZ ;  /* 0x0000001f00057819 */ /* 0x000fe800000006ff */
[----:B------:R-:W1:Y:S02]  /*44c0*/  SYNCS.PHASECHK.TRANS64.TRYWAIT P0, [UR21+0xa8], R5 ;  /* 0x0000a805ff0075a7 */ /* 0x000e640008001115 */
[----:B-1----:R-:W-:Y:S05]  /*44d0*/  @!P0 BRA `(.L_x_76) ;  /* 0x000000a800188947 */ /* 0x002fea0003800000 */
.L_x_75:
[----:B------:R-:W-:Y:S05]  /*44e0*/  BRA.U !UP5, `(.L_x_77) ;  /* 0x000000010d387547 */ /* 0x000fea000b800000 */
[----:B------:R-:W-:Y:S01]  /*44f0*/  UPLOP3.LUT UP2, UPT, UPT, UPT, UP6, 0x80, 0x8 ;  /* 0x000000000008789c */ /* 0x000fe20003f4f060 */
[----:B-1----:R-:W-:Y:S01]  /*4500*/  HFMA2 R0, -RZ, RZ, 0, 5.9604644775390625e-08 ;  /* 0x00000001ff007431 */ /* 0x002fe200000001ff */
[----:B------:R-:W1:Y:S01]  /*4510*/  LDCU.64 UR8, c[0x0][0x358] ;  /* 0x00006b00ff0877ac */ /* 0x000e620008000a00 */
[----:B------:R-:W-:Y:S03]  /*4520*/  IMAD.MOV.U32 R78, RZ, RZ, 0x1 ;  /* 0x00000001ff4e7424 */ /* 0x000fe600078e00ff */
[----:B------:R-:W-:Y:S05]  /*4530*/  PLOP3.LUT P0, PT, PT, PT, UP2, 0x80, 0x8 ;  /* 0x000000000008781c */ /* 0x000fea0003f0f028 */
[----:B------:R-:W2:Y:S01]  /*4540*/  @UP2 LDCU.64 UR4, c[0x0][0xa88] ;  /* 0x00015100ff0427ac */ /* 0x000ea20008000a00 */
[----:B------:R-:W-:Y:S07]  /*4550*/  @UP2 UIMAD UR6, UR36, UR56, URZ ;  /* 0x00000038240622a4 */ /* 0x000fee000f8e02ff */
[----:B------:R-:W-:Y:S01]  /*4560*/  @!P0 PRMT R78, R0, 0x7610, R78 ;  /* 0x00007610004e8816 */ /* 0x000fe2000000004e */
[----:B--2---:R-:W-:Y:S06]  /*4570*/  @UP2 UIMAD.WIDE UR4, UR6, 0x4, UR4 ;  /* 0x00000004060428a5 */ /* 0x004fec000f8e0204 */
[----:B------:R-:W-:Y:S01]  /*4580*/  IMAD.U32 R4, RZ, RZ, UR4 ;  /* 0x00000004ff047e24 */ /* 0x000fe2000f8e00ff */
[----:B------:R-:W-:Y:S04]  /*4590*/  MOV R5, UR5 ;  /* 0x0000000500057c02 */ /* 0x000fe80008000f00 */
[----:B------:R-:W2:Y:S01]  /*45a0*/  @!UP2 LDCU UR4, c[0x0][0xa80] ;  /* 0x00015000ff04a7ac */ /* 0x000ea20008000800 */
[----:B-1---5:R3:W5:Y:S02]  /*45b0*/  @P0 LDG.E R40, desc[UR8][R4.64] ;  /* 0x0000000804280981 */ /* 0x022764000c1e1900 */
[----:B--23--:R-:W-:Y:S07]  /*45c0*/  @!P0 IMAD.U32 R40, RZ, RZ, UR4 ;  /* 0x00000004ff288e24 */ /* 0x00cfee000f8e00ff */
.L_x_77:
[----:B-----5:R-:W-:Y:S01]  /*45d0*/  @!P1 ISETP.EQ.AND P0, PT, R40, RZ, PT ;  /* 0x000000ff2800920c */ /* 0x020fe20003f02270 */
[----:B------:R-:W-:Y:S01]  /*45e0*/  @!UPT UIADD3 URZ, UPT, UPT, URZ, URZ, URZ ;  /* 0x000000fffffff290 */ /* 0x000fe2000fffe0ff */
[----:B------:R-:W-:Y:S11]  /*45f0*/  @!P1 BRA `(.L_x_78) ;  /* 0x0000000000149947 */ /* 0x000ff60003800000 */
[----:B------:R-:W-:Y:S02]  /*4600*/  LOP3.LUT P1, RZ, R78, 0xff, RZ, 0xc0, !PT ;  /* 0x000000ff4eff7812 */ /* 0x000fe4000782c0ff */
[----:B------:R-:W-:Y:S04]  /*4610*/  PLOP3.LUT P0, PT, PT, PT, UP2, 0x80, 0x8 ;  /* 0x000000000008781c */ /* 0x000fe80003f0f028 */
[----:B------:R-:W-:Y:S07]  /*4620*/  PLOP3.LUT P0, PT, P0, PT, PT, 0x8, 0x80 ;  /* 0x000000000080781c */ /* 0x000fee000070e170 */
[----:B------:R-:W-:Y:S11]  /*4630*/  @P1 ISETP.EQ.AND P0, PT, R40, RZ, PT ;  /* 0x000000ff2800120c */ /* 0x000ff60003f02270 */
[----:B------:R-:W-:Y:S02]  /*4640*/  @!UPT UIADD3 URZ, UPT, UPT, URZ, URZ, URZ ;  /* 0x000000fffffff290 */ /* 0x000fe4000fffe0ff */
.L_x_78:
[----:B------:R-:W2:Y:S01]  /*4650*/  SYNCS.PHASECHK.TRANS64.TRYWAIT P2, [UR21+0x80], R6 ;  /* 0x00008006ff0075a7 */ /* 0x000ea20008041115 */
[----:B------:R-:W-:Y:S01]  /*4660*/  ELECT P1, URZ, PT ;  /* 0x0000000000ff782f */ /* 0x000fe20003820000 */
[----:B------:R-:W-:Y:S03]  /*4670*/  ULOP3.LUT UR7, UR46, 0x1, URZ, 0xc0, !UPT ;  /* 0x000000012e077892 */ /* 0x000fe6000f8ec0ff */
[----:B------:R-:W-:Y:S11]  /*4680*/  PLOP3.LUT P1, PT, P0, P1, PT, 0xf2, 0x2f ;  /* 0x00000000002f781c */ /* 0x000ff60000723e72 */
[----:B------:R-:W-:Y:S02]  /*4690*/  @!UPT UIADD3 URZ, UPT, UPT, URZ, URZ, URZ ;  /* 0x000000fffffff290 */ /* 0x000fe4000fffe0ff */
[----:B------:R-:W-:Y:S05]  /*46a0*/  @!P1 IADD3 R2, P0, PT, R12, 0x780, RZ ;  /* 0x000007800c029810 */ /* 0x000fea0007f1e0ff */
[----:B-1----:R-:W-:Y:S01]  /*46b0*/  @!P1 IMAD.X R0, RZ, RZ, R13, P0 ;  /* 0x000000ffff009224 */ /* 0x002fe200000e060d */
[----:B--2---:R-:W-:Y:S07]  /*46c0*/  @!P2 BRA `(.L_x_79) ;  /* 0x000000a400b4a947 */ /* 0x004fee0003800000 */
.L_x_201:
[----:B------:R-:W-:Y:S01]  /*46d0*/  @!P1 R2UR UR5, R2 ;  /* 0x00000000020592ca */ /* 0x000fe200000e0000 */
[----:B------:R-:W-:Y:S01]  /*46e0*/  VOTEU.ALL UP0, P1 ;  /* 0x0000000000ff7886 */ /* 0x000fe20000800000 */
[----:B------:R-:W-:Y:S01]  /*46f0*/  @!P1 R2UR UR4, R0 ;  /* 0x00000000000492ca */ /* 0x000fe200000e0000 */
[----:B------:R-:W-:Y:S01]  /*4700*/  VOTEU.ALL UP1, P1 ;  /* 0x0000000000ff7886 */ /* 0x000fe20000820000 */
[----:B------:R-:W-:Y:S01]  /*4710*/  ISETP.NE.AND P0, PT, RZ, UR7, !P1 ;  /* 0x00000007ff007c0c */ /* 0x000fe2000cf05270 */
[----:B------:R-:W-:Y:S01]  /*4720*/  UMOV UR8, 0x0 ;  /* 0x0000000000087882 */ /* 0x000fe20000000000 */
[----:B------:R-:W-:Y:S02]  /*4730*/  @!UP0 UIADD3 UR6, UPT, UPT, UR29, 0xe0, URZ ;  /* 0x000000e01d068890 */ /* 0x000fe4000fffe0ff */
[----:B------:R-:W-:Y:S01]  /*4740*/  @!UP0 UIADD3 UR24, UPT, UPT, UR21, 0x200, URZ ;  /* 0x0000020015188890 */ /* 0x000fe2000fffe0ff */
[----:B------:R-:W-:Y:S01]  /*4750*/  UMOV UR9, 0x10000000 ;  /* 0x1000000000097882 */ /* 0x000fe20000000000 */
[----:B------:R-:W-:Y:S02]  /*4760*/  UMOV UR28, UR36 ;  /* 0x00000024001c7c82 */ /* 0x000fe40008000000 */
[----:B------:R-:W-:Y:S01]  /*4770*/  @!P1 IMAD.U32 R0, RZ, RZ, UR6 ;  /* 0x00000006ff009e24 */ /* 0x000fe2000f8e00ff */
[----:B------:R-:W-:Y:S01]  /*4780*/  @!UP0 UIADD3 UR10, UPT, UPT, UR26, 0x20, URZ ;  /* 0x000000201a0a8890 */ /* 0x000fe2000fffe0ff */
[----:B------:R-:W-:Y:S01]  /*4790*/  IMAD.U32 R4, RZ, RZ, UR5 ;  /* 0x00000005ff047e24 */ /* 0x000fe2000f8e00ff */
[----:B------:R-:W-:Y:S01]  /*47a0*/  UMOV UR16, 0x0 ;  /* 0x0000000000107882 */ /* 0x000fe20000000000 */
[----:B-1----:R-:W-:Y:S01]  /*47b0*/  IMAD.U32 R5, RZ, RZ, UR4 ;  /* 0x00000004ff057e24 */ /* 0x002fe2000f8e00ff */
[----:B------:R-:W-:Y:S01]  /*47c0*/  UMOV UR17, 0x10000000 ;  /* 0x1000000000117882 */ /* 0x000fe20000000000 */
[----:B------:R-:W-:Y:S01]  /*47d0*/  @P0 IMAD R0, RZ, RZ, UR29 ;  /* 0x0000001dff000e24 */ /* 0x000fe2000f8e02ff */
[----:B------:R-:W-:Y:S01]  /*47e0*/  @!P1 R2UR UR4, R4 ;  /* 0x00000000040492ca */ /* 0x000fe200000e0000 */
[----:B------:R-:W-:Y:S01]  /*47f0*/  UMOV UR12, UR36 ;  /* 0x00000024000c7c82 */ /* 0x000fe20008000000 */
[----:B------:R-:W-:Y:S01]  /*4800*/  @!P1 R2UR UR5, R5 ;  /* 0x00000000050592ca */ /* 0x000fe200000e0000 */
[----:B------:R-:W-:Y:S01]  /*4810*/  UPRMT UR30, UR54, 0x654, UR25 ;  /* 0x00000654361e7896 */ /* 0x000fe20008000019 */
[----:B------:R-:W-:Y:S11]  /*4820*/  PLOP3.LUT P0, PT, P1, PT, PT, 0x8, 0x80 ;  /* 0x000000000080781c */ /* 0x000ff60000f0e170 */
[----:B------:R-:W-:Y:S02]  /*4830*/  @!UPT UIADD3 URZ, UPT, UPT, URZ, URZ, URZ ;  /* 0x000000fffffff290 */ /* 0x000fe4000fffe0ff */
[C---:B------:R-:W-:Y:S02]  /*4840*/  @P0 R2UR.BROADCAST UR27, R0.reuse ;  /* 0x00000000001b02ca */ /* 0x040fe400008e0000 */
[----:B------:R-:W-:Y:S11]  /*4850*/  PLOP3.LUT P0, PT, P1, PT, PT, 0x8, 0x80 ;  /* 0x000000000080781c */ /* 0x000ff60000f0e170 */
[----:B------:R-:W-:Y:S02]  /*4860*/  @!UPT UIADD3 URZ, UPT, UPT, URZ, URZ, URZ ;  /* 0x000000fffffff290 */ /* 0x000fe4000fffe0ff */
[C---:B------:R-:W-:Y:S02]  /*4870*/  @P0 R2UR.BROADCAST UR11, R0.reuse ;  /* 0x00000000000b02ca */ /* 0x040fe400008e0000 */
[----:B------:R-:W-:Y:S01]  /*4880*/  PLOP3.LUT P0, PT, P1, PT, PT, 0x8, 0x80 ;  /* 0x000000000080781c */ /* 0x000fe20000f0e170 */
[----:B------:R1:W-:Y:S01]  /*4890*/  @!UP1 UTMALDG.3D [UR24], [UR4], desc[UR8] ;  /* 0x00000818040095b4 */ /* 0x0003e20008011000 */
[----:B------:R-:W-:Y:S01]  /*48a0*/  VOTEU.ALL UP1, P1 ;  /* 0x0000000000ff7886 */ /* 0x000fe20000820000 */
[----:B-1----:R-:W-:Y:S01]  /*48b0*/  @!UP0 UIADD3 UR8, UPT, UPT, UR21, 0x1200, URZ ;  /* 0x0000120015088890 */ /* 0x002fe2000fffe0ff */
[----:B------:R-:W-:Y:S08]  /*48c0*/  UMOV UR9, UR25 ;  /* 0x0000001900097c82 */ /* 0x000ff00008000000 */
[----:B------:R1:W-:Y:S01]  /*48d0*/  @!UP1 UTMALDG.3D [UR8], [UR4], desc[UR16] ;  /* 0x00001008040095b4 */ /* 0x0003e20008011000 */
[----:B------:R-:W-:Y:S01]  /*48e0*/  VOTEU.ALL UP1, P1 ;  /* 0x0000000000ff7886 */ /* 0x000fe20000820000 */
[C---:B-1----:R-:W-:Y:S01]  /*48f0*/  @P0 R2UR.BROADCAST UR11, R0.reuse ;  /* 0x00000000000b02ca */ /* 0x042fe200008e0000 */
[----:B------:R-:W-:Y:S01]  /*4900*/  @!UP0 UIADD3 UR10, UPT, UPT, UR26, 0x40, URZ ;  /* 0x000000401a0a8890 */ /* 0x000fe2000fffe0ff */
[----:B------:R-:W-:Y:S01]  /*4910*/  PLOP3.LUT P0, PT, P1, PT, PT, 0x8, 0x80 ;  /* 0x000000000080781c */ /* 0x000fe20000f0e170 */
[----:B------:R-:W-:Y:S10]  /*4920*/  @!UP0 UIADD3 UR8, UPT, UPT, UR21, 0x2200, URZ ;  /* 0x0000220015088890 */ /* 0x000ff4000fffe0ff */
[----:B------:R1:W-:Y:S02]  /*4930*/  @!UP1 UTMALDG.3D [UR8], [UR4], desc[UR16] ;  /* 0x00001008040095b4 */ /* 0x0003e40008011000 */
[----:B-1----:R-:W-:Y:S01]  /*4940*/  @P0 R2UR.BROADCAST UR11, R0 ;  /* 0x00000000000b02ca */ /* 0x002fe200008e0000 */
[----:B------:R-:W-:Y:S01]  /*4950*/  @!UP0 UIADD3 UR10, UPT, UPT, UR26, 0x60, URZ ;  /* 0x000000601a0a8890 */ /* 0x000fe2000fffe0ff */
[----:B------:R-:W-:Y:S01]  /*4960*/  @!P1 IMAD.MOV.U32 R0, RZ, RZ, 0x4000 ;  /* 0x00004000ff009424 */ /* 0x000fe200078e00ff */
[----:B------:R-:W-:Y:S01]  /*4970*/  @!UP0 UIADD3 UR8, UPT, UPT, UR21, 0x3200, URZ ;  /* 0x0000320015088890 */ /* 0x000fe2000fffe0ff */
[----:B------:R-:W-:Y:S01]  /*4980*/  @!P1 IADD3 R2, P0, PT, R12, 0x780, RZ ;  /* 0x000007800c029810 */ /* 0x000fe20007f1e0ff */
[----:B------:R-:W-:Y:S08]  /*4990*/  VOTEU.ALL UP0, P1 ;  /* 0x0000000000ff7886 */ /* 0x000ff00000800000 */
[----:B------:R1:W-:Y:S01]  /*49a0*/  @!UP0 UTMALDG.3D [UR8], [UR4], desc[UR16] ;  /* 0x00001008040085b4 */ /* 0x0003e20008011000 */
[----:B------:R2:W-:Y:S01]  /*49b0*/  @!P1 SYNCS.ARRIVE.TRANS64.RED.A0TR RZ, [UR21+0x60], R0 ;  /* 0x00006000ffff99a7 */ /* 0x0005e20008300415 */
[----:B------:R-:W-:Y:S01]  /*49c0*/  SYNCS.ARRIVE.TRANS64.RED.A1T0 RZ, [UR30], RZ ;  /* 0x000000ffffff79a7 */ /* 0x000fe2000810041e */
[----:B--2---:R-:W-:Y:S01]  /*49d0*/  @!P1 IMAD.X R0, RZ, RZ, R13, P0 ;  /* 0x000000ffff009224 */ /* 0x004fe200000e060d */
[----:B------:R-:W2:Y:S02]  /*49e0*/  SYNCS.PHASECHK.TRANS64.TRYWAIT P2, [UR21+0x88], R6 ;  /* 0x00008806ff0075a7 */ /* 0x000ea40008041115 */
[----:B-12---:R-:W-:Y:S05]  /*49f0*/  @!P2 BRA `(.L_x_80) ;  /* 0x000000a40000a947 */ /* 0x006fea0003800000 */
.L_x_203:
[----:B------:R-:W-:Y:S01]  /*4a00*/  @!P1 R2UR UR5, R2 ;  /* 0x00000000020592ca */ /* 0x000fe200000e0000 */
[----:B------:R-:W-:Y:S01]  /*4a10*/  VOTEU.ALL UP0, P1 ;  /* 0x0000000000ff7886 */ /* 0x000fe20000800000 */
[----:B------:R-:W-:Y:S01]  /*4a20*/  @!P1 R2UR UR4, R0 ;  /* 0x00000000000492ca */ /* 0x000fe200000e0000 */
[----:B------:R-:W-:Y:S01]  /*4a30*/  IMAD.U32 R2, RZ, RZ, UR29 ;  /* 0x0000001dff027e24 */ /* 0x000fe2000f8e00ff */
[----:B------:R-:W-:Y:S01]  /*4a40*/  ISETP.NE.AND P0, PT, RZ, UR7, !P1 ;  /* 0x00000007ff007c0c */ /* 0x000fe2000cf05270 */
[----:B------:R-:W-:Y:S01]  /*4a50*/  VOTEU.ALL UP1, P1 ;  /* 0x0000000000ff7886 */ /* 0x000fe20000820000 */
[----:B------:R-:W-:Y:S02]  /*4a60*/  @!UP0 UIADD3 UR6, UPT, UPT, UR29, 0xc0, URZ ;  /* 0x000000c01d068890 */ /* 0x000fe4000fffe0ff */
[----:B------:R-:W-:Y:S01]  /*4a70*/  @!UP0 UIADD3 UR48, UPT, UPT, UR21, 0x4200, URZ ;  /* 0x0000420015308890 */ /* 0x000fe2000fffe0ff */
[----:B------:R-:W-:Y:S01]  /*4a80*/  UMOV UR8, 0x0 ;  /* 0x0000000000087882 */ /* 0x000fe20000000000 */
[----:B------:R-:W-:Y:S02]  /*4a90*/  UMOV UR9, 0x10000000 ;  /* 0x1000000000097882 */ /* 0x000fe40000000000 */
[----:B------:R-:W-:Y:S01]  /*4aa0*/  @!P1 IMAD.U32 R0, RZ, RZ, UR6 ;  /* 0x00000006ff009e24 */ /* 0x000fe2000f8e00ff */
[----:B------:R-:W-:Y:S01]  /*4ab0*/  UMOV UR50, UR26 ;  /* 0x0000001a00327c82 */ /* 0x000fe20008000000 */
[----:B------:R-:W-:Y:S01]  /*4ac0*/  IMAD.U32 R4, RZ, RZ, UR5 ;  /* 0x00000005ff047e24 */ /* 0x000fe2000f8e00ff */
[----:B------:R-:W-:Y:S01]  /*4ad0*/  UMOV UR52, UR36 ;  /* 0x0000002400347c82 */ /* 0x000fe20008000000 */
[----:B-1----:R-:W-:Y:S01]  /*4ae0*/  IMAD.U32 R5, RZ, RZ, UR4 ;  /* 0x00000004ff057e24 */ /* 0x002fe2000f8e00ff */
[----:B------:R-:W-:Y:S01]  /*4af0*/  @!UP0 UIADD3 UR10, UPT, UPT, UR26, 0x20, URZ ;  /* 0x000000201a0a8890 */ /* 0x000fe2000fffe0ff */
[----:B------:R-:W-:Y:S01]  /*4b00*/  @P0 VIADD R0, R2, 0x20 ;  /* 0x0000002002000836 */ /* 0x000fe20000000000 */
[----:B------:R-:W-:Y:S01]  /*4b10*/  @!P1 R2UR UR4, R4 ;  /* 0x00000000040492ca */ /* 0x000fe200000e0000 */
[----:B------:R-:W-:Y:S01]  /*4b20*/  UMOV UR16, 0x0 ;  /* 0x0000000000107882 */ /* 0x000fe20000000000 */
[----:B------:R-:W-:Y:S01]  /*4b30*/  @!P1 R2UR UR5, R5 ;  /* 0x00000000050592ca */ /* 0x000fe200000e0000 */
[----:B------:R-:W-:Y:S01]  /*4b40*/  UMOV UR17, 0x10000000 ;  /* 0x1000000000117882 */ /* 0x000fe20000000000 */
[----:B------:R-:W-:Y:S01]  /*4b50*/  PLOP3.LUT P0, PT, P1, PT, PT, 0x8, 0x80 ;  /* 0x000000000080781c */ /* 0x000fe20000f0e170 */
[----:B------:R-:W-:Y:S11]  /*4b60*/  UMOV UR12, UR36 ;  /* 0x00000024000c7c82 */ /* 0x000ff60008000000 */
[----:B------:R-:W-:Y:S01]  /*4b70*/  @!UPT UIADD3 URZ, UPT, UPT, URZ, URZ, URZ ;  /* 0x000000fffffff290 */ /* 0x000fe2000fffe0ff */
[C---:B------:R-:W-:Y:S01]  /*4b80*/  @P0 R2UR.BROADCAST UR51, R0.reuse ;  /* 0x00000000003302ca */ /* 0x040fe200008e0000 */
[----:B------:R-:W-:Y:S01]  /*4b90*/  UPRMT UR31, UR54, 0x654, UR49 ;  /* 0x00000654361f7896 */ /* 0x000fe20008000031 */
        /* <DEDUP_REMOVED lines=27> */
.L_x_205:
        /* <DEDUP_REMOVED lines=11> */
[----:B------:R-:W-:Y:S01]  /*4e00*/  UMOV UR44, UR36 ;  /* 0x00000024002c7c82 */ /* 0x000fe20008000000 */
[----:B------:R-:W-:Y:S01]  /*4e10*/  IMAD.U32 R4, RZ, RZ, UR5 ;  /* 0x00000005ff047e24 */ /* 0x000fe2000f8e00ff */
[----:B------:R-:W-:Y:S01]  /*4e20*/  @!UP0 UIADD3 UR10, UPT, UPT, UR26, 0x20, URZ ;  /* 0x000000201a0a8890 */ /* 0x000fe2000fffe0ff */
[----:B-1----:R-:W-:Y:S01]  /*4e30*/  IMAD.U32 R5, RZ, RZ, UR4 ;  /* 0x00000004ff057e24 */ /* 0x002fe2000f8e00ff */
[----:B------:R-:W-:Y:S01]  /*4e40*/  UMOV UR16, 0x0 ;  /* 0x0000000000107882 */ /* 0x000fe20000000000 */
[----:B------:R-:W-:Y:S01]  /*4e50*/  @P0 VIADD R0, R2, 0x40 ;  /* 0x0000004002000836 */ /* 0x000fe20000000000 */
[----:B------:R-:W-:Y:S01]  /*4e60*/  @!P1 R2UR UR4, R4 ;  /* 0x00000000040492ca */ /* 0x000fe200000e0000 */
[----:B------:R-:W-:Y:S01]  /*4e70*/  UMOV UR17, 0x10000000 ;  /* 0x1000000000117882 */ /* 0x000fe20000000000 */
[----:B------:R-:W-:Y:S01]  /*4e80*/  @!P1 R2UR UR5, R5 ;  /* 0x00000000050592ca */ /* 0x000fe200000e0000 */
[----:B------:R-:W-:Y:S01]  /*4e90*/  UMOV UR12, UR36 ;  /* 0x00000024000c7c82 */ /* 0x000fe20008000000 */
[----:B------:R-:W-:Y:S01]  /*4ea0*/  PLOP3.LUT P0, PT, P1, PT, PT, 0x8, 0x80 ;  /* 0x000000000080781c */ /* 0x000fe20000f0e170 */
[----:B------:R-:W-:Y:S11]  /*4eb0*/  UPRMT UR37, UR54, 0x654, UR41 ;  /* 0x0000065436257896 */ /* 0x000ff60008000029 */
[----:B------:R-:W-:Y:S01]  /*4ec0*/  @!UPT UIADD3 URZ, UPT, UPT, URZ, URZ, URZ ;  /* 0x000000fffffff290 */ /* 0x000fe2000fffe0ff */
        /* <DEDUP_REMOVED lines=28> */
.L_x_207:
[----:B------:R-:W-:Y:S01]  /*5090*/  @!P1 R2UR UR5, R4 ;  /* 0x00000000040592ca */ /* 0x000fe200000e0000 */
[----:B------:R-:W-:Y:S01]  /*50a0*/  VOTEU.ALL UP0, P1 ;  /* 0x0000000000ff7886 */ /* 0x000fe20000800000 */
[----:B------:R-:W-:Y:S01]  /*50b0*/  @!P1 R2UR UR4, R0 ;  /* 0x00000000000492ca */ /* 0x000fe200000e0000 */
[----:B------:R-:W-:Y:S01]  /*50c0*/  VOTEU.ALL UP1, P1 ;  /* 0x0000000000ff7886 */ /* 0x000fe20000820000 */
[----:B------:R-:W-:Y:S01]  /*50d0*/  UMOV UR38, 0x0 ;  /* 0x0000000000267882 */ /* 0x000fe20000000000 */
[----:B------:R-:W-:Y:S01]  /*50e0*/  UMOV UR39, 0x10000000 ;  /* 0x1000000000277882 */ /* 0x000fe20000000000 */
[----:B------:R-:W-:Y:S01]  /*50f0*/  @!UP0 UIMAD UR6, UR7, -0x20, UR29 ;  /* 0xffffffe0070688a4 */ /* 0x000fe2000f8e021d */
[----:B------:R-:W-:Y:S01]  /*5100*/  @!P1 IMAD.MOV.U32 R0, RZ, RZ, 0x4000 ;  /* 0x00004000ff009424 */ /* 0x000fe200078e00ff */
[----:B------:R-:W-:Y:S01]  /*5110*/  @!UP0 UIADD3 UR32, UPT, UPT, UR21, 0xc200, URZ ;  /* 0x0000c20015208890 */ /* 0x000fe2000fffe0ff */
[----:B------:R-:W-:Y:S01]  /*5120*/  SHF.L.U32 R7, RZ, 0x1f, RZ ;  /* 0x0000001fff077819 */ /* 0x000fe200000006ff */
[----:B------:R-:W-:Y:S01]  /*5130*/  @!UP0 UIADD3 UR35, UPT, UPT, UR6, 0x80, URZ ;  /* 0x0000008006238890 */ /* 0x000fe2000fffe0ff */
[----:B------:R-:W-:Y:S02]  /*5140*/  UMOV UR34, UR26 ;  /* 0x0000001a00227c82 */ /* 0x000fe40008000000 */
[----:B------:R-:W-:Y:S01]  /*5150*/  IMAD.U32 R4, RZ, RZ, UR5 ;  /* 0x00000005ff047e24 */ /* 0x000fe2000f8e00ff */
[----:B------:R-:W-:Y:S01]  /*5160*/  @!UP0 UIADD3 UR10, UPT, UPT, UR26, 0x20, URZ ;  /* 0x000000201a0a8890 */ /* 0x000fe2000fffe0ff */
[----:B-1----:R-:W-:Y:S01]  /*5170*/  IMAD.U32 R5, RZ, RZ, UR4 ;  /* 0x00000004ff057e24 */ /* 0x002fe2000f8e00ff */
[----:B------:R-:W-:Y:S02]  /*5180*/  @!UP0 UIADD3 UR8, UPT, UPT, UR21, 0xd200, URZ ;  /* 0x0000d20015088890 */ /* 0x000fe4000fffe0ff */
[----:B------:R-:W-:Y:S01]  /*5190*/  @!P1 R2UR UR4, R4 ;  /* 0x00000000040492ca */ /* 0x000fe200000e0000 */
[----:B------:R-:W-:Y:S01]  /*51a0*/  UMOV UR9, UR33 ;  /* 0x0000002100097c82 */ /* 0x000fe20008000000 */
[----:B------:R-:W-:Y:S01]  /*51b0*/  @!P1 R2UR UR5, R5 ;  /* 0x00000000050592ca */ /* 0x000fe200000e0000 */
[----:B------:R-:W-:Y:S01]  /*51c0*/  UMOV UR12, UR36 ;  /* 0x00000024000c7c82 */ /* 0x000fe20008000000 */
[----:B------:R-:W-:Y:S01]  /*51d0*/  UMOV UR11, UR35 ;  /* 0x00000023000b7c82 */ /* 0x000fe20008000000 */
[----:B------:R-:W-:Y:S01]  /*51e0*/  @!UP0 UIADD3 UR18, UPT, UPT, UR26, 0x40, URZ ;  /* 0x000000401a128890 */ /* 0x000fe2000fffe0ff */
[----:B------:R-:W-:Y:S01]  /*51f0*/  @!P1 IADD3 R5, P0, PT, R12, 0x780, RZ ;  /* 0x000007800c059810 */ /* 0x000fe20007f1e0ff */
[----:B------:R-:W-:Y:S01]  /*5200*/  @!UP0 UIADD3 UR16, UPT, UPT, UR21, 0xe200, URZ ;  /* 0x0000e20015108890 */ /* 0x000fe2000fffe0ff */
[----:B------:R-:W-:Y:S01]  /*5210*/  UMOV UR17, UR33 ;  /* 0x0000002100117c82 */ /* 0x000fe20008000000 */
[----:B------:R-:W-:Y:S01]  /*5220*/  UMOV UR20, UR36 ;  /* 0x0000002400147c82 */ /* 0x000fe20008000000 */
[----:B------:R-:W-:Y:S01]  /*5230*/  UMOV UR19, UR35 ;  /* 0x0000002300137c82 */ /* 0x000fe20008000000 */
[----:B------:R-:W-:Y:S04]  /*5240*/  @!P1 IMAD.X R4, RZ, RZ, R13, P0 ;  /* 0x000000ffff049224 */ /* 0x000fe800000e060d */
[----:B------:R1:W-:Y:S01]  /*5250*/  @!UP1 UTMALDG.3D [UR32], [UR4], desc[UR38] ;  /* 0x00002620040095b4 */ /* 0x0003e20008011000 */
[----:B------:R-:W-:Y:S05]  /*5260*/  VOTEU.ALL UP1, P1 ;  /* 0x0000000000ff7886 */ /* 0x000fea0000820000 */
[----:B------:R2:W-:Y:S01]  /*5270*/  @!UP1 UTMALDG.3D [UR8], [UR4], desc[UR38] ;  /* 0x00002608040095b4 */ /* 0x0005e20008011000 */
[----:B-1----:R-:W-:Y:S02]  /*5280*/  UPRMT UR32, UR54, 0x654, UR33 ;  /* 0x0000065436207896 */ /* 0x002fe40008000021 */
[----:B--2---:R-:W-:Y:S02]  /*5290*/  @!UP0 UIADD3 UR10, UPT, UPT, UR26, 0x60, URZ ;  /* 0x000000601a0a8890 */ /* 0x004fe4000fffe0ff */
[----:B------:R-:W-:Y:S01]  /*52a0*/  @!UP0 UIADD3 UR8, UPT, UPT, UR21, 0xf200, URZ ;  /* 0x0000f20015088890 */ /* 0x000fe2000fffe0ff */
[----:B------:R-:W-:Y:S05]  /*52b0*/  VOTEU.ALL UP0, P1 ;  /* 0x0000000000ff7886 */ /* 0x000fea0000800000 */
[----:B------:R1:W-:Y:S01]  /*52c0*/  @!UP0 UTMALDG.3D [UR16], [UR4], desc[UR38] ;  /* 0x00002610040085b4 */ /* 0x0003e20008011000 */
[----:B------:R-:W-:Y:S05]  /*52d0*/  VOTEU.ALL UP0, P1 ;  /* 0x0000000000ff7886 */ /* 0x000fea0000800000 */
[----:B------:R1:W-:Y:S01]  /*52e0*/  @!UP0 UTMALDG.3D [UR8], [UR4], desc[UR38] ;  /* 0x00002608040085b4 */ /* 0x0003e20008011000 */
[----:B------:R1:W-:Y:S01]  /*52f0*/  @!P1 SYNCS.ARRIVE.TRANS64.RED.A0TR RZ, [UR21+0x78], R0 ;  /* 0x00007800ffff99a7 */ /* 0x0003e20008300415 */
[----:B------:R-:W-:Y:S01]  /*5300*/  SYNCS.ARRIVE.TRANS64.RED.A1T0 RZ, [UR32], RZ ;  /* 0x000000ffffff79a7 */ /* 0x000fe20008100420 */
[----:B------:R-:W2:Y:S02]  /*5310*/  SYNCS.PHASECHK.TRANS64.TRYWAIT P2, [UR21+0x80], R7 ;  /* 0x00008007ff0075a7 */ /* 0x000ea40008041115 */
[----:B-12---:R-:W-:Y:S05]  /*5320*/  @!P2 BRA `(.L_x_83) ;  /* 0x0000009800fca947 */ /* 0x006fea0003800000 */
.L_x_209:
[----:B------:R-:W-:Y:S01]  /*5330*/  @!P1 R2UR UR5, R5 ;  /* 0x00000000050592ca */ /* 0x000fe200000e0000 */
[----:B------:R-:W-:Y:S01]  /*5340*/  VOTEU.ALL UP0, P1 ;  /* 0x0000000000ff7886 */ /* 0x000fe20000800000 */
[----:B------:R-:W-:Y:S01]  /*5350*/  @!P1 R2UR UR4, R4 ;  /* 0x00000000040492ca */ /* 0x000fe200000e0000 */
[----:B------:R-:W-:Y:S01]  /*5360*/  VOTEU.ALL UP1, P1 ;  /* 0x0000000000ff7886 */ /* 0x000fe20000820000 */
[----:B------:R-:W-:Y:S01]  /*5370*/  UMOV UR34, 0x0 ;  /* 0x0000000000227882 */ /* 0x000fe20000000000 */
[----:B------:R-:W-:Y:S01]  /*5380*/  UMOV UR35, 0x10000000 ;  /* 0x1000000000237882 */ /* 0x000fe20000000000 */
[----:B------:R-:W-:Y:S01]  /*5390*/  @!UP0 ULEA UR6, UR7, UR29, 0x5 ;  /* 0x0000001d07068291 */ /* 0x000fe2000f8e28ff */
[----:B-1----:R-:W-:Y:S01]  /*53a0*/  @!P1 IMAD.MOV.U32 R0, RZ, RZ, 0x4000 ;  /* 0x00004000ff009424 */ /* 0x002fe200078e00ff */
[----:B------:R-:W-:Y:S02]  /*53b0*/  @!UP0 UIADD3 UR24, UPT, UPT, UR21, 0x200, URZ ;  /* 0x0000020015188890 */ /* 0x000fe4000fffe0ff */
[----:B------:R-:W-:Y:S01]  /*53c0*/  @!UP0 UIADD3 UR27, UPT, UPT, UR6, 0x60, URZ ;  /* 0x00000060061b8890 */ /* 0x000fe2000fffe0ff */
[----:B------:R-:W-:Y:S02]  /*53d0*/  UMOV UR28, UR36 ;  /* 0x00000024001c7c82 */ /* 0x000fe40008000000 */
[----:B------:R-:W-:Y:S01]  /*53e0*/  IMAD.U32 R4, RZ, RZ, UR5 ;  /* 0x00000005ff047e24 */ /* 0x000fe2000f8e00ff */
[----:B------:R-:W-:Y:S01]  /*53f0*/  @!UP0 UIADD3 UR10, UPT, UPT, UR26, 0x20, URZ ;  /* 0x000000201a0a8890 */ /* 0x000fe2000fffe0ff */
[----:B------:R-:W-:Y:S01]  /*5400*/  IMAD.U32 R5, RZ, RZ, UR4 ;  /* 0x00000004ff057e24 */ /* 0x000fe2000f8e00ff */
        /* <DEDUP_REMOVED lines=13> */
[----:B------:R-:W-:Y:S01]  /*54e0*/  @!UP1 UTMALDG.3D [UR24], [UR4], desc[UR34] ;  /* 0x00002218040095b4 */ /* 0x000fe20008011000 */
[----:B------:R-:W-:Y:S05]  /*54f0*/  VOTEU.ALL UP1, P1 ;  /* 0x0000000000ff7886 */ /* 0x000fea0000820000 */
[----:B------:R1:W-:Y:S02]  /*5500*/  @!UP1 UTMALDG.3D [UR8], [UR4], desc[UR34] ;  /* 0x00002208040095b4 */ /* 0x0003e40008011000 */
[----:B-1----:R-:W-:Y:S02]  /*5510*/  @!UP0 UIADD3 UR10, UPT, UPT, UR26, 0x60, URZ ;  /* 0x000000601a0a8890 */ /* 0x002fe4000fffe0ff */
        /* <DEDUP_REMOVED lines=9> */
.L_x_211:
        /* <DEDUP_REMOVED lines=10> */
[----:B-1----:R-:W-:Y:S01]  /*5650*/  @!P1 IMAD.U32 R0, RZ, RZ, UR6 ;  /* 0x00000006ff009e24 */ /* 0x002fe2000f8e00ff */
[----:B------:R-:W-:Y:S01]  /*5660*/  UMOV UR10, UR26 ;  /* 0x0000001a000a7c82 */ /* 0x000fe20008000000 */
[----:B------:R-:W-:Y:S01]  /*5670*/  IMAD.U32 R4, RZ, RZ, UR5 ;  /* 0x00000005ff047e24 */ /* 0x000fe2000f8e00ff */
[----:B------:R-:W-:Y:S01]  /*5680*/  UMOV UR12, UR36 ;  /* 0x00000024000c7c82 */ /* 0x000fe20008000000 */
[----:B------:R-:W-:Y:S02]  /*5690*/  IMAD.U32 R5, RZ, RZ, UR4 ;  /* 0x00000004ff057e24 */ /* 0x000fe4000f8e00ff */
[----:B------:R-:W-:Y:S01]  /*56a0*/  @P0 VIADD R0, R2, 0xa0 ;  /* 0x000000a002000836 */ /* 0x000fe20000000000 */
[----:B------:R-:W-:Y:S02]  /*56b0*/  @!P1 R2UR UR4, R4 ;  /* 0x00000000040492ca */ /* 0x000fe400000e0000 */
[----:B------:R-:W-:Y:S02]  /*56c0*/  @!P1 R2UR UR5, R5 ;  /* 0x00000000050592ca */ /* 0x000fe400000e0000 */
[----:B------:R-:W-:Y:S11]  /*56d0*/  PLOP3.LUT P0, PT, P1, PT, PT, 0x8, 0x80 ;  /* 0x000000000080781c */ /* 0x000ff60000f0e170 */
[----:B------:R-:W-:Y:S02]  /*56e0*/  @!UPT UIADD3 URZ, UPT, UPT, URZ, URZ, URZ ;  /* 0x000000fffffff290 */ /* 0x000fe4000fffe0ff */
[C---:B------:R-:W-:Y:S02]  /*56f0*/  @P0 R2UR.BROADCAST UR11, R0.reuse ;  /* 0x00000000000b02ca */ /* 0x040fe400008e0000 */
[----:B------:R-:W-:Y:S11]  /*5700*/  PLOP3.LUT P0, PT, P1, PT, PT, 0x8, 0x80 ;  /* 0x000000000080781c */ /* 0x000ff60000f0e170 */
[----:B------:R1:W-:Y:S01]  /*5710*/  @!UP1 UTMALDG.3D [UR8], [UR4], desc[UR16] ;  /* 0x00001008040095b4 */ /* 0x0003e20008011000 */
[----:B------:R-:W-:Y:S01]  /*5720*/  VOTEU.ALL UP1, P1 ;  /* 0x0000000000ff7886 */ /* 0x000fe20000820000 */
[C---:B-1----:R-:W-:Y:S01]  /*5730*/  @P0 R2UR.BROADCAST UR11, R0.reuse ;  /* 0x00000000000b02ca */ /* 0x042fe200008e0000 */
[----:B------:R-:W-:Y:S01]  /*5740*/  @!UP0 UIADD3 UR10, UPT, UPT, UR26, 0x20, URZ ;  /* 0x000000201a0a8890 */ /* 0x000fe2000fffe0ff */
[----:B------:R-:W-:Y:S01]  /*5750*/  PLOP3.LUT P0, PT, P1, PT, PT, 0x8, 0x80 ;  /* 0x000000000080781c */ /* 0x000fe20000f0e170 */
[----:B------:R-:W-:Y:S10]  /*5760*/  @!UP0 UIADD3 UR8, UPT, UPT, UR21, 0x5200, URZ ;  /* 0x0000520015088890 */ /* 0x000ff4000fffe0ff */
        /* <DEDUP_REMOVED lines=12> */
[----:B------:R-:W-:Y:S04]  /*5830*/  VOTEU.ALL UP0, P1 ;  /* 0x0000000000ff7886 */ /* 0x000fe80000800000 */
[----:B------:R-:W-:Y:S04]  /*5840*/  @!P1 IMAD.X R4, RZ, RZ, R13, P0 ;  /* 0x000000ffff049224 */ /* 0x000fe800000e060d */
[----:B------:R1:W-:Y:S01]  /*5850*/  @!UP0 UTMALDG.3D [UR8], [UR4], desc[UR16] ;  /* 0x00001008040085b4 */ /* 0x0003e20008011000 */
[----:B------:R1:W-:Y:S01]  /*5860*/  @!P1 SYNCS.ARRIVE.TRANS64.RED.A0TR RZ, [UR21+0x68], R0 ;  /* 0x00006800ffff99a7 */ /* 0x0003e20008300415 */
[----:B------:R-:W-:Y:S01]  /*5870*/  SYNCS.ARRIVE.TRANS64.RED.A1T0 RZ, [UR31], RZ ;  /* 0x000000ffffff79a7 */ /* 0x000fe2000810041f */
[----:B------:R-:W2:Y:S02]  /*5880*/  SYNCS.PHASECHK.TRANS64.TRYWAIT P2, [UR21+0x90], R7 ;  /* 0x00009007ff0075a7 */ /* 0x000ea40008041115 */
[----:B-12---:R-:W-:Y:S05]  /*5890*/  @!P2 BRA `(.L_x_85) ;  /* 0x0000009400d0a947 */ /* 0x006fea0003800000 */
.L_x_213:
        /* <DEDUP_REMOVED lines=47> */
.L_x_215:
[----:B------:R-:W-:Y:S01]  /*5b90*/  @!P1 R2UR UR5, R4 ;  /* 0x00000000040592ca */ /* 0x000fe200000e0000 */
[----:B------:R-:W-:Y:S01]  /*5ba0*/  VOTEU.ALL UP1, P1 ;  /* 0x0000000000ff7886 */ /* 0x000fe20000820000 */
[----:B------:R-:W-:Y:S01]  /*5bb0*/  ISETP.NE.OR P0, PT, RZ, UR7, P1 ;  /* 0x00000007ff007c0c */ /* 0x000fe20008f05670 */
[----:B------:R-:W-:Y:S01]  /*5bc0*/  UIADD3 UR46, UPT, UPT, UR46, 0x1, URZ ;  /* 0x000000012e2e7890 */ /* 0x000fe2000fffe0ff */
[----:B------:R-:W-:Y:S01]  /*5bd0*/  @!P1 R2UR UR4, R2 ;  /* 0x00000000020492ca */ /* 0x000fe200000e0000 */
[----:B------:R-:W-:Y:S01]  /*5be0*/  UMOV UR7, 0x10000000 ;  /* 0x1000000000077882 */ /* 0x000fe20000000000 */
[----:B------:R-:W-:Y:S01]  /*5bf0*/  VOTEU.ALL UP0, P1 ;  /* 0x0000000000ff7886 */ /* 0x000fe20000800000 */
[----:B------:R-:W-:Y:S01]  /*5c00*/  UMOV UR9, UR33 ;  /* 0x0000002100097c82 */ /* 0x000fe20008000000 */
[----:B------:R-:W-:Y:S01]  /*5c10*/  UMOV UR10, UR26 ;  /* 0x0000001a000a7c82 */ /* 0x000fe20008000000 */
[----:B------:R-:W-:Y:S01]  /*5c20*/  UMOV UR12, UR36 ;  /* 0x00000024000c7c82 */ /* 0x000fe20008000000 */
[----:B------:R-:W-:Y:S01]  /*5c30*/  VIADD R10, R10, 0x1 ;  /* 0x000000010a0a7836 */ /* 0x000fe20000000000 */
[----:B------:R-:W-:Y:S01]  /*5c40*/  @!UP0 UIADD3 UR6, UPT, UPT, UR29, 0xe0, URZ ;  /* 0x000000e01d068890 */ /* 0x000fe2000fffe0ff */
[----:B------:R-:W-:Y:S01]  /*5c50*/  R2UR UR17, R85 ;  /* 0x00000000551172ca */ /* 0x000fe200000e0000 */
[----:B------:R-:W-:Y:S01]  /*5c60*/  IMAD.U32 R4, RZ, RZ, UR5 ;  /* 0x00000005ff047e24 */ /* 0x000fe2000f8e00ff */
[----:B------:R-:W-:Y:S01]  /*5c70*/  @!UP0 UIADD3 UR8, UPT, UPT, UR21, 0xc200, URZ ;  /* 0x0000c20015088890 */ /* 0x000fe2000fffe0ff */
[----:B------:R-:W-:Y:S01]  /*5c80*/  R2UR UR16, R86 ;  /* 0x00000000561072ca */ /* 0x000fe200000e0000 */
[----:B------:R-:W-:Y:S01]  /*5c90*/  UMOV UR36, UR47 ;  /* 0x0000002f00247c82 */ /* 0x000fe20008000000 */
[----:B-1----:R-:W-:Y:S01]  /*5ca0*/  @!P1 IMAD.U32 R0, RZ, RZ, UR6 ;  /* 0x00000006ff009e24 */ /* 0x002fe2000f8e00ff */
[----:B------:R-:W-:Y:S01]  /*5cb0*/  UMOV UR6, 0x0 ;  /* 0x0000000000067882 */ /* 0x000fe20000000000 */
[----:B------:R-:W-:Y:S01]  /*5cc0*/  IMAD.U32 R5, RZ, RZ, UR4 ;  /* 0x00000004ff057e24 */ /* 0x000fe2000f8e00ff */
[----:B------:R-:W-:Y:S01]  /*5cd0*/  @!P1 R2UR UR4, R4 ;  /* 0x00000000040492ca */ /* 0x000fe200000e0000 */
[----:B------:R-:W-:Y:S01]  /*5ce0*/  @!P0 IMAD R0, RZ, RZ, UR29 ;  /* 0x0000001dff008e24 */ /* 0x000fe2000f8e02ff */
[----:B------:R-:W-:Y:S02]  /*5cf0*/  PLOP3.LUT P0, PT, P1, PT, PT, 0x8, 0x80 ;  /* 0x000000000080781c */ /* 0x000fe40000f0e170 */
[----:B------:R-:W-:Y:S01]  /*5d00*/  @!P1 R2UR UR5, R5 ;  /* 0x00000000050592ca */ /* 0x000fe200000e0000 */
[----:B------:R-:W-:Y:S10]  /*5d10*/  UIADD3 UR27, UPT, UPT, UR13, UR17, URZ ;  /* 0x000000110d1b7290 */ /* 0x000ff4000fffe0ff */
        /* <DEDUP_REMOVED lines=14> */
[----:B------:R1:W-:Y:S01]  /*5e00*/  @!UP1 UTMALDG.3D [UR8], [UR4], desc[UR6] ;  /* 0x00000608040095b4 */ /* 0x0003e20008011000 */
[----:B------:R-:W-:Y:S01]  /*5e10*/  UPLOP3.LUT UP1, UPT, UPT, UPT, UPT, 0x80, 0x8 ;  /* 0x000000000008789c */ /* 0x000fe20003f2f070 */
[----:B-1----:R-:W-:Y:S01]  /*5e20*/  @P0 R2UR.BROADCAST UR11, R0 ;  /* 0x00000000000b02ca */ /* 0x002fe200008e0000 */
[----:B------:R-:W-:Y:S01]  /*5e30*/  @!UP0 UIADD3 UR10, UPT, UPT, UR26, 0x60, URZ ;  /* 0x000000601a0a8890 */ /* 0x000fe2000fffe0ff */
[C---:B------:R-:W-:Y:S01]  /*5e40*/  ISETP.NE.AND P0, PT, R10.reuse, 0x2, PT ;  /* 0x000000020a00780c */ /* 0x040fe20003f05270 */
[----:B------:R-:W-:Y:S01]  /*5e50*/  @!UP0 UIADD3 UR8, UPT, UPT, UR21, 0xf200, URZ ;  /* 0x0000f20015088890 */ /* 0x000fe2000fffe0ff */
[----:B------:R-:W-:Y:S02]  /*5e60*/  VOTEU.ALL UP0, P1 ;  /* 0x0000000000ff7886 */ /* 0x000fe40000800000 */
[----:B------:R-:W-:Y:S01]  /*5e70*/  SEL R0, RZ, 0x1, P0 ;  /* 0x00000001ff007807 */ /* 0x000fe20000000000 */
[----:B------:R-:W-:Y:S01]  /*5e80*/  UIADD3 UR26, UPT, UPT, UR14, UR16, URZ ;  /* 0x000000100e1a7290 */ /* 0x000fe2000fffe0ff */
[----:B------:R-:W-:Y:S02]  /*5e90*/  SEL R10, R10, RZ, P0 ;  /* 0x000000ff0a0a7207 */ /* 0x000fe40000000000 */
[----:B------:R-:W-:Y:S03]  /*5ea0*/  LOP3.LUT R9, R9, R0, RZ, 0x3c, !PT ;  /* 0x0000000009097212 */ /* 0x000fe600078e3cff */
[----:B------:R1:W-:Y:S01]  /*5eb0*/  @!UP0 UTMALDG.3D [UR8], [UR4], desc[UR6] ;  /* 0x00000608040085b4 */ /* 0x0003e20008011000 */
[----:B------:R1:W-:Y:S01]  /*5ec0*/  @!P1 SYNCS.ARRIVE.TRANS64.RED.A0TR RZ, [UR21+0x78], R3 ;  /* 0x00007803ffff99a7 */ /* 0x0003e20008300415 */
[----:B------:R-:W-:Y:S01]  /*5ed0*/  SYNCS.ARRIVE.TRANS64.RED.A1T0 RZ, [UR32], RZ ;  /* 0x000000ffffff79a7 */ /* 0x000fe20008100420 */
[----:B------:R-:W-:Y:S05]  /*5ee0*/  BRA.U UP3, `(.L_x_87) ;  /* 0xffffffdd03d47547 */ /* 0x000fea000b83ffff */
[----:B------:R-:W2:Y:S02]  /*5ef0*/  SYNCS.PHASECHK.TRANS64.TRYWAIT P0, [UR21+0x80], R6 ;  /* 0x00008006ff0075a7 */ /* 0x000ea40008001115 */
[----:B--2---:R-:W-:Y:S05]  /*5f00*/  @!P0 BRA `(.L_x_88) ;  /* 0x0000009000648947 */ /* 0x004fea0003800000 */
.L_x_217:
[----:B------:R-:W2:Y:S02]  /*5f10*/  SYNCS.PHASECHK.TRANS64.TRYWAIT P0, [UR21+0x88], R6 ;  /* 0x00008806ff0075a7 */ /* 0x000ea40008001115 */
[----:B--2---:R-:W-:Y:S05]  /*5f20*/  @!P0 BRA `(.L_x_89) ;  /* 0x0000009000748947 */ /* 0x004fea0003800000 */
.L_x_219:
[----:B------:R-:W2:Y:S01]  /*5f30*/  SYNCS.PHASECHK.TRANS64.TRYWAIT P0, [UR21+0x90], R6 ;  /* 0x00009006ff0075a7 */ /* 0x000ea20008001115 */
[----:B------:R-:W-:Y:S01]  /*5f40*/  HFMA2 R0, -RZ, RZ, 0, 5.9604644775390625e-08 ;  /* 0x00000001ff007431 */ /* 0x000fe200000001ff */
[----:B--2---:R-:W-:Y:S06]  /*5f50*/  @!P0 BRA `(.L_x_90) ;  /* 0x0000009000808947 */ /* 0x004fec0003800000 */
.L_x_221:
[----:B------:R-:W-:Y:S02]  /*5f60*/  MOV R2, UR21 ;  /* 0x0000001500027c02 */ /* 0x000fe40008000f00 */
[----:B-1----:R-:W-:-:S07]  /*5f70*/  SHF.L.U32 R3, R0, 0x1f, RZ ;  /* 0x0000001f00037819 */ /* 0x002fce00000006ff */
.L_x_91:
[----:B-1----:R1:W2:Y:S02]  /*5f80*/  SYNCS.PHASECHK.TRANS64.TRYWAIT P0, [R2+URZ+0x98], R3 ;  /* 0x00009803020075a7 */ /* 0x0022a400080011ff */
[----:B--2---:R-:W-:Y:S05]  /*5f90*/  @!P0 NANOSLEEP.SYNCS 0x989680 ;  /* 0x009896800000895d */ /* 0x004fea0003900000 */
[----:B------:R-:W2:Y:S02]  /*5fa0*/  @!P0 SYNCS.PHASECHK.TRANS64 P0, [R2+URZ+0x98], R3 ;  /* 0x00009803020085a7 */ /* 0x000ea400080010ff */
[----:B--2---:R-:W-:Y:S05]  /*5fb0*/  @P0 EXIT ;  /* 0x000000000000094d */ /* 0x004fea0003800000 */
[----:B------:R-:W-:Y:S05]  /*5fc0*/  BRA `(.L_x_91) ;  /* 0xfffffffc00ec7947 */ /* 0x000fea000383ffff */
.L_x_72:
[----:B------:R-:W-:-:S06]  /*5fd0*/  UISETP.GE.AND UP0, UPT, UR18, 0x4, UPT ;  /* 0x000000041200788c */ /* 0x000fcc000bf06270 */
[----:B------:R-:W-:-:S13]  /*5fe0*/  PLOP3.LUT P0, PT, PT, PT, UP0, 0x80, 0x8 ;  /* 0x000000000008781c */ /* 0x000fda0003f0f008 */
[----:B------:R-:W-:Y:S05]  /*5ff0*/  @!P0 EXIT ;  /* 0x000000000000894d */ /* 0x000fea0003800000 */
[----:B------:R-:W-:Y:S01]  /*6000*/  BAR.SYNC.DEFER_BLOCKING 0x6, 0xa0 ;  /* 0x0182800000007b1d */ /* 0x000fe20000010000 */
[C---:B------:R-:W-:Y:S01]  /*6010*/  IMAD.SHL.U32 R0, R95.reuse, 0x4, RZ ;  /* 0x000000045f007824 */ /* 0x040fe200078e00ff */
[C---:B------:R-:W-:Y:S01]  /*6020*/  SHF.L.U32 R81, R95.reuse, 0x7, RZ ;  /* 0x000000075f517819 */ /* 0x040fe200000006ff */
[----:B------:R-:W-:Y:S01]  /*6030*/  HFMA2 R94, -RZ, RZ, 0, 9.5367431640625e-06 ;  /* 0x000000a0ff5e7431 */ /* 0x000fe200000001ff */
[C---:B------:R-:W-:Y:S01]  /*6040*/  R2P PR, R95.reuse, 0x18 ;  /* 0x000000185f007804 */ /* 0x040fe20000000000 */
[----:B------:R-:W-:Y:S01]  /*6050*/  IMAD.U32 R2, R95, 0x10000, RZ ;  /* 0x000100005f027824 */ /* 0x000fe200078e00ff */
[----:B------:R-:W1:Y:S02]  /*6060*/  LDCU UR4, c[0x0][0x370] ;  /* 0x00006e00ff0477ac */ /* 0x000e640008000800 */
[----:B------:R-:W2:Y:S01]  /*6070*/  LDC.64 R76, c[0x0][0xab0] ;  /* 0x0002ac00ff4c7b82 */ /* 0x000ea20000000a00 */
[----:B------:R-:W-:Y:S01]  /*6080*/  LOP3.LUT R81, R81, 0x307c, R0, 0xc8, !PT ;  /* 0x0000307c51517812 */ /* 0x000fe200078ec800 */
[----:B------:R-:W-:Y:S01]  /*6090*/  IMAD.MOV.U32 R91, RZ, RZ, RZ ;  /* 0x000000ffff5b7224 */ /* 0x000fe200078e00ff */
[----:B------:R-:W-:Y:S01]  /*60a0*/  UMOV UR46, 0x400 ;  /* 0x00000400002e7882 */ /* 0x000fe20000000000 */
[----:B------:R-:W-:Y:S01]  /*60b0*/  LOP3.LUT R2, R2, 0x600000, RZ, 0xc0, !PT ;  /* 0x0060000002027812 */ /* 0x000fe200078ec0ff */
[----:B------:R-:W-:Y:S01]  /*60c0*/  ULEA UR46, UR54, UR46, 0x18 ;  /* 0x0000002e362e7291 */ /* 0x000fe2000f8ec0ff */
[----:B------:R-:W-:Y:S01]  /*60d0*/  LOP3.LUT R95, R95, 0x60, RZ, 0xc0, !PT ;  /* 0x000000605f5f7812 */ /* 0x000fe200078ec0ff */
[----:B------:R-:W-:Y:S01]  /*60e0*/  IMAD.MOV.U32 R93, RZ, RZ, RZ ;  /* 0x000000ffff5d7224 */ /* 0x000fe200078e00ff */
[----:B------:R-:W3:Y:S01]  /*60f0*/  LDC.64 R74, c[0x0][0xaa8] ;  /* 0x0002aa00ff4a7b82 */ /* 0x000ee20000000a00 */
[----:B------:R-:W-:Y:S01]  /*6100*/  SEL R94, R94, 0x60, !P3 ;  /* 0x000000605e5e7807 */ /* 0x000fe20005800000 */
[----:B------:R-:W4:Y:S01]  /*6110*/  LDCU.64 UR56, c[0x0][0x348] ;  /* 0x00006900ff3877ac */ /* 0x000f220008000a00 */
[----:B------:R-:W-:Y:S01]  /*6120*/  VIADD R73, R81, UR46 ;  /* 0x0000002e51497c36 */ /* 0x000fe20008000000 */
[----:B------:R-:W-:-:S03]  /*6130*/  UMOV UR37, URZ ;  /* 0x000000ff00257c82 */ /* 0x000fc60008000000 */
[C---:B------:R-:W-:Y:S01]  /*6140*/  VIADD R79, R73.reuse, 0x340 ;  /* 0x00000340494f7836 */ /* 0x040fe20000000000 */
[----:B------:R-:W-:Y:S01]  /*6150*/  IADD3 R0, PT, PT, R73, 0x200, RZ ;  /* 0x0000020049007810 */ /* 0x000fe20007ffe0ff */
[----:B-1----:R-:W-:Y:S01]  /*6160*/  IMAD.U32 R84, RZ, RZ, UR4 ;  /* 0x00000004ff547e24 */ /* 0x002fe2000f8e00ff */
[----:B------:R-:W1:Y:S01]  /*6170*/  LDCU.64 UR4, c[0x0][0xa90] ;  /* 0x00015200ff0477ac */ /* 0x000e620008000a00 */
[----:B------:R-:W4:Y:S02]  /*6180*/  LDS R3, [UR46+0x130] ;  /* 0x0001302eff037984 */ /* 0x000f240008000800 */
[----:B------:R-:W-:Y:S01]  /*6190*/  @P4 VIADD R79, R0, 0xc0 ;  /* 0x000000c0004f4836 */ /* 0x000fe20000000000 */
[----:B------:R-:W2:Y:S01]  /*61a0*/  LDCU UR44, c[0x0][0xd0c] ;  /* 0x0001a180ff2c77ac */ /* 0x000ea20008000800 */
[----:B------:R-:W2:Y:S01]  /*61b0*/  LDCU UR41, c[0x0][0xd30] ;  /* 0x0001a600ff2977ac */ /* 0x000ea20008000800 */
[----:B------:R-:W2:Y:S01]  /*61c0*/  LDCU.64 UR58, c[0x0][0xa88] ;  /* 0x00015100ff3a77ac */ /* 0x000ea20008000a00 */
[----:B------:R-:W2:Y:S01]  /*61d0*/  LDCU.64 UR42, c[0x0][0xd28] ;  /* 0x0001a500ff2a77ac */ /* 0x000ea20008000a00 */
[----:B-1----:R-:W-:Y:S01]  /*61e0*/  IMAD.U32 R83, RZ, RZ, UR4 ;  /* 0x00000004ff537e24 */ /* 0x002fe2000f8e00ff */
[----:B------:R-:W-:Y:S01]  /*61f0*/  MOV R82, UR5 ;  /* 0x0000000500527c02 */ /* 0x000fe20008000f00 */
[----:B------:R-:W1:Y:S01]  /*6200*/  LDCU UR4, c[0x0][0x374] ;  /* 0x00006e80ff0477ac */ /* 0x000e620008000800 */
[----:B------:R-:W-:Y:S01]  /*6210*/  UIADD3 UR5, UPT, UPT, UR46, 0xd8, URZ ;  /* 0x000000d82e057890 */ /* 0x000fe2000fffe0ff */
[----:B------:R-:W2:Y:S03]  /*6220*/  LDCU.128 UR60, c[0x0][0xd10] ;  /* 0x0001a200ff3c77ac */ /* 0x000ea60008000c00 */
[----:B------:R-:W-:Y:S01]  /*6230*/  ULOP3.LUT UR5, UR5, 0xfefffff8, URZ, 0xc0, !UPT ;  /* 0xfefffff805057892 */ /* 0x000fe2000f8ec0ff */
[----:B------:R-:W-:Y:S01]  /*6240*/  UMOV UR55, URZ ;  /* 0x000000ff00377c82 */ /* 0x000fe20008000000 */
[----:B------:R-:W-:-:S04]  /*6250*/  UMOV UR52, URZ ;  /* 0x000000ff00347c82 */ /* 0x000fc80008000000 */
[----:B------:R-:W-:Y:S01]  /*6260*/  MOV R98, UR5 ;  /* 0x0000000500627c02 */ /* 0x000fe20008000f00 */
[----:B-1----:R-:W-:Y:S01]  /*6270*/  IMAD.U32 R96, RZ, RZ, UR4 ;  /* 0x00000004ff607e24 */ /* 0x002fe2000f8e00ff */
[----:B------:R-:W-:Y:S01]  /*6280*/  UIADD3 UR4, UPT, UPT, UR46, 0x200, URZ ;  /* 0x000002002e047890 */ /* 0x000fe2000fffe0ff */
[----:B----4-:R-:W-:-:S05]  /*6290*/  IADD3 R2, PT, PT, R3, R2, RZ ;  /* 0x0000000203027210 */ /* 0x010fca0007ffe0ff */
[----:B--23--:R-:W-:-:S07]  /*62a0*/  MOV R88, UR4 ;  /* 0x0000000400587c02 */ /* 0x00cfce0008000f00 */
.L_x_167:
[----:B------:R-:W-:Y:S02]  /*62b0*/  LEA R0, R91, UR46, 0x3 ;  /* 0x0000002e5b007c11 */ /* 0x000fe4000f8e18ff */
[----:B------:R-:W-:Y:S02]  /*62c0*/  SHF.L.U32 R3, R93, 0x1f, RZ ;  /* 0x0000001f5d037819 */ /* 0x000fe400000006ff */
[----:B-1----:R-:W-:Y:S02]  /*62d0*/  LEA R5, R91, UR46, 0x4 ;  /* 0x0000002e5b057c11 */ /* 0x002fe4000f8e20ff */
[----:B------:R-:W1:Y:S02]  /*62e0*/  SYNCS.PHASECHK.TRANS64.TRYWAIT P0, [R0+URZ+0xb0], R3 ;  /* 0x0000b003000075a7 */ /* 0x000e6400080011ff */
[----:B-1-3--:R-:W-:Y:S05]  /*62f0*/  @!P0 BRA `(.L_x_92) ;  /* 0x0000008c00b08947 */ /* 0x00afea0003800000 */
.L_x_222:
[----:B------:R-:W-:Y:S01]  /*6300*/  R2UR UR7, R97 ;  /* 0x00000000610772ca */ /* 0x000fe200000e0000 */
[----:B------:R-:W2:Y:S01]  /*6310*/  LDS.128 R4, [R5+0x110] ;  /* 0x0001100005047984 */ /* 0x000ea20000000c00 */
[----:B-1----:R-:W-:Y:S01]  /*6320*/  VIADD R0, R0, 0xc0 ;  /* 0x000000c000007836 */ /* 0x002fe20000000000 */
[----:B------:R-:W-:Y:S04]  /*6330*/  UISETP.GE.AND UP0, UPT, UR45, 0x1, UPT ;  /* 0x000000012d00788c */ /* 0x000fe8000bf06270 */
[----:B------:R-:W-:Y:S01]  /*6340*/  PRMT R0, RZ, 0x654, R0 ;  /* 0x00000654ff007816 */ /* 0x000fe20000000000 */
[----:B------:R-:W-:Y:S01]  /*6350*/  @!PT LDS RZ, [RZ] ;  /* 0x00000000fffff984 */ /* 0x000fe20000000800 */
[----:B------:R-:W-:Y:S01]  /*6360*/  @!PT LDS RZ, [RZ] ;  /* 0x00000000fffff984 */ /* 0x000fe20000000800 */
[----:B------:R-:W-:Y:S01]  /*6370*/  @!PT LDS RZ, [RZ] ;  /* 0x00000000fffff984 */ /* 0x000fe20000000800 */
[----:B------:R-:W-:Y:S01]  /*6380*/  @!PT LDS RZ, [RZ] ;  /* 0x00000000fffff984 */ /* 0x000fe20000000800 */
[----:B------:R1:W-:Y:S06]  /*6390*/  MEMBAR.ALL.CTA ;  /* 0x0000000000007992 */ /* 0x0003ec0000008000 */
[----:B-1----:R-:W1:Y:S02]  /*63a0*/  FENCE.VIEW.ASYNC.S ;  /* 0x00000000000073c6 */ /* 0x002e640000000000 */
[----:B-1----:R1:W-:Y:S01]  /*63b0*/  SYNCS.ARRIVE.TRANS64.RED.A1T0 RZ, [R0+URZ], RZ ;  /* 0x000000ff00ff79a7 */ /* 0x0023e200081004ff */
[----:B--2---:R-:W-:Y:S11]  /*63c0*/  LOP3.LUT P0, RZ, R6, 0x1, RZ, 0xc0, !PT ;  /* 0x0000000106ff7812 */ /* 0x004ff6000780c0ff */
[----:B------:R-:W-:Y:S02]  /*63d0*/  @!UPT UIADD3 URZ, UPT, UPT, URZ, URZ, URZ ;  /* 0x000000fffffff290 */ /* 0x000fe4000fffe0ff */
[----:B------:R-:W-:Y:S01]  /*63e0*/  VOTEU.ANY UP1, P0 ;  /* 0x0000000000ff7886 */ /* 0x000fe20000020100 */
[----:B------:R-:W-:Y:S01]  /*63f0*/  PLOP3.LUT P0, PT, PT, PT, UP1, 0x80, 0x8 ;  /* 0x000000000008781c */ /* 0x000fe20003f0f018 */
[----:B------:R-:W-:Y:S06]  /*6400*/  UP2UR UR4, UPR, URZ, 0x2 ;  /* 0x00000002ff047883 */ /* 0x000fec0008000000 */
[----:B------:R-:W-:Y:S06]  /*6410*/  IMAD.U32 R99, RZ, RZ, UR4 ;  /* 0x00000004ff637e24 */ /* 0x000fec000f8e00ff */
[----:B------:R-:W-:Y:S02]  /*6420*/  @P0 SHF.R.U32.HI R3, RZ, 0x10, R5 ;  /* 0x00000010ff030819 */ /* 0x000fe40000011605 */
[----:B------:R-:W-:Y:S02]  /*6430*/  @P0 MOV R8, R4 ;  /* 0x0000000400080202 */ /* 0x000fe40000000f00 */
[----:B------:R-:W-:Y:S02]  /*6440*/  @P0 R2UR UR4, R3 ;  /* 0x00000000030402ca */ /* 0x000fe400000e0000 */
[----:B------:R-:W-:Y:S02]  /*6450*/  @P0 LOP3.LUT R4, R5, 0xffff, RZ, 0xc0, !PT ;  /* 0x0000ffff05040812 */ /* 0x000fe400078ec0ff */
[----:B------:R-:W-:Y:S02]  /*6460*/  @P0 R2UR UR6, R8 ;  /* 0x00000000080602ca */ /* 0x000fe400000e0000 */
[----:B------:R-:W-:Y:S07]  /*6470*/  @P0 R2UR UR5, R4 ;  /* 0x00000000040502ca */ /* 0x000fee00000e0000 */
[----:B------:R-:W-:Y:S02]  /*6480*/  @UP1 UMOV UR7, UR4 ;  /* 0x0000000400071c82 */ /* 0x000fe40008000000 */
[----:B------:R-:W-:Y:S02]  /*6490*/  IMAD.U32 R97, RZ, RZ, UR7 ;  /* 0x00000007ff617e24 */ /* 0x000fe4000f8e00ff */
[----:B------:R-:W-:Y:S02]  /*64a0*/  @UP1 UMOV UR39, UR6 ;  /* 0x0000000600271c82 */ /* 0x000fe40008000000 */
[----:B------:R-:W-:Y:S01]  /*64b0*/  @UP1 UMOV UR38, UR5 ;  /* 0x0000000500261c82 */ /* 0x000fe20008000000 */
[----:B-1----:R-:W-:Y:S05]  /*64c0*/  BRA.U !UP0, `(.L_x_93) ;  /* 0x0000000108d47547 */ /* 0x002fea000b800000 */
[----:B------:R-:W1:Y:S01]  /*64d0*/  LDCU UR13, c[0x0][0xd20] ;  /* 0x0001a400ff0d77ac */ /* 0x000e620008000800 */
[----:B------:R-:W-:Y:S02]  /*64e0*/  R2UR UR14, R96 ;  /* 0x00000000600e72ca */ /* 0x000fe400000e0000 */
[----:B------:R-:W-:Y:S01]  /*64f0*/  R2UR UR12, R84 ;  /* 0x00000000540c72ca */ /* 0x000fe200000e0000 */
[----:B------:R-:W-:Y:S02]  /*6500*/  UISETP.NE.AND UP0, UPT, UR62, 0x1, UPT ;  /* 0x000000013e00788c */ /* 0x000fe4000bf05270 */
[----:B------:R-:W-:Y:S02]  /*6510*/  UIMAD.WIDE.U32 UR8, UR38, UR63, URZ ;  /* 0x0000003f260872a5 */ /* 0x000fe4000f8e00ff */
[----:B------:R-:W-:Y:S02]  /*6520*/  UISETP.NE.AND UP1, UPT, UR44, 0x1, UPT ;  /* 0x000000012c00788c */ /* 0x000fe4000bf25270 */
[----:B------:R-:W-:Y:S02]  /*6530*/  UIMAD.WIDE.U32 UR10, UR39, UR60, URZ ;  /* 0x0000003c270a72a5 */ /* 0x000fe4000f8e00ff */
[----:B------:R-:W-:Y:S02]  /*6540*/  UISETP.NE.AND UP2, UPT, UR45, 0x1, UPT ;  /* 0x000000012d00788c */ /* 0x000fe4000bf45270 */
[----:B------:R-:W-:Y:S02]  /*6550*/  UIMAD.WIDE.U32 UR4, UR14, UR63, URZ ;  /* 0x0000003f0e0472a5 */ /* 0x000fe4000f8e00ff */
[----:B------:R-:W-:Y:S05]  /*6560*/  UIMAD.WIDE.U32 UR6, UR12, UR60, URZ ;  /* 0x0000003c0c0672a5 */ /* 0x000fea000f8e00ff */
[----:B------:R-:W-:Y:S02]  /*6570*/  UMOV UR4, UR5 ;  /* 0x0000000500047c82 */ /* 0x000fe40008000000 */
[----:B-1----:R-:W-:Y:S03]  /*6580*/  USHF.R.U32.HI UR5, URZ, UR13, UR4 ;  /* 0x0000000dff057299 */ /* 0x002fe60008011604 */
[----:B------:R-:W-:Y:S02]  /*6590*/  UMOV UR4, UR7 ;  /* 0x0000000700047c82 */ /* 0x000fe40008000000 */
[----:B------:R-:W-:Y:S02]  /*65a0*/  USHF.R.U32.HI UR7, URZ, UR61, UR4 ;  /* 0x0000003dff077299 */ /* 0x000fe40008011604 */
[----:B------:R-:W-:Y:S02]  /*65b0*/  USEL UR4, UR14, UR5, !UP0 ;  /* 0x000000050e047287 */ /* 0x000fe4000c000000 */
[----:B------:R-:W-:Y:S01]  /*65c0*/  USEL UR7, UR12, UR7, !UP1 ;  /* 0x000000070c077287 */ /* 0x000fe2000c800000 */
[----:B------:R-:W-:Y:S01]  /*65d0*/  UMOV UR5, UR9 ;  /* 0x0000000900057c82 */ /* 0x000fe20008000000 */
[----:B------:R-:W-:Y:S02]  /*65e0*/  UIMAD.WIDE.U32 UR8, UR4, UR42, URZ ;  /* 0x0000002a040872a5 */ /* 0x000fe4000f8e00ff */
[----:B------:R-:W-:Y:S03]  /*65f0*/  USHF.R.U32.HI UR6, URZ, UR13, UR5 ;  /* 0x0000000dff067299 */ /* 0x000fe60008011605 */
[----:B------:R-:W-:Y:S01]  /*6600*/  UMOV UR5, UR11 ;  /* 0x0000000b00057c82 */ /* 0x000fe20008000000 */
[----:B------:R-:W-:Y:S02]  /*6610*/  UIMAD.WIDE.U32 UR10, UR7, UR42, URZ ;  /* 0x0000002a070a72a5 */ /* 0x000fe4000f8e00ff */
[----:B------:R-:W-:Y:S02]  /*6620*/  USEL UR6, UR38, UR6, !UP0 ;  /* 0x0000000626067287 */ /* 0x000fe4000c000000 */
[----:B------:R-:W-:Y:S01]  /*6630*/  USHF.R.U32.HI UR5, URZ, UR61, UR5 ;  /* 0x0000003dff057299 */ /* 0x000fe20008011605 */
[----:B------:R-:W-:Y:S02]  /*6640*/  UMOV UR8, UR9 ;  /* 0x0000000900087c82 */ /* 0x000fe40008000000 */
[----:B------:R-:W-:Y:S01]  /*6650*/  UMOV UR10, UR11 ;  /* 0x0000000b000a7c82 */ /* 0x000fe20008000000 */
[----:B------:R-:W-:Y:S02]  /*6660*/  @UP2 USHF.R.U32.HI UR4, URZ, UR43, UR8 ;  /* 0x0000002bff042299 */ /* 0x000fe40008011608 */
[----:B------:R-:W-:Y:S02]  /*6670*/  @UP2 USHF.R.U32.HI UR7, URZ, UR43, UR10 ;  /* 0x0000002bff072299 */ /* 0x000fe4000801160a */
[----:B------:R-:W-:Y:S02]  /*6680*/  UIMAD UR4, UR45, UR4, URZ ;  /* 0x000000042d0472a4 */ /* 0x000fe4000f8e02ff */
[----:B------:R-:W-:Y:S02]  /*6690*/  UIMAD.WIDE.U32 UR10, UR6, UR42, URZ ;  /* 0x0000002a060a72a5 */ /* 0x000fe4000f8e00ff */
[----:B------:R-:W-:Y:S02]  /*66a0*/  USEL UR5, UR39, UR5, !UP1 ;  /* 0x0000000527057287 */ /* 0x000fe4000c800000 */
[----:B------:R-:W-:Y:S02]  /*66b0*/  UIMAD UR8, UR45, UR7, URZ ;  /* 0x000000072d0872a4 */ /* 0x000fe4000f8e02ff */
[----:B------:R-:W-:Y:S03]  /*66c0*/  UISETP.GE.AND UP0, UPT, UR6, UR4, UPT ;  /* 0x000000040600728c */ /* 0x000fe6000bf06270 */
[----:B------:R-:W-:Y:S01]  /*66d0*/  UMOV UR4, UR11 ;  /* 0x0000000b00047c82 */ /* 0x000fe20008000000 */
[----:B------:R-:W-:Y:S02]  /*66e0*/  UISETP.GE.OR UP0, UPT, UR5, UR8, UP0 ;  /* 0x000000080500728c */ /* 0x000fe40008706670 */
[----:B------:R-:W-:Y:S02]  /*66f0*/  USHF.R.U32.HI UR4, URZ, UR43, UR4 ;  /* 0x0000002bff047299 */ /* 0x000fe40008011604 */
[----:B------:R-:W-:Y:S02]  /*6700*/  UIMAD.WIDE.U32 UR8, UR5, UR42, URZ ;  /* 0x0000002a050872a5 */ /* 0x000fe4000f8e00ff */
[----:B------:R-:W-:Y:S02]  /*6710*/  USEL UR11, UR6, UR4, !UP2 ;  /* 0x00000004060b7287 */ /* 0x000fe4000d000000 */
[----:B------:R-:W-:Y:S02]  /*6720*/  UIADD3 UR8, UPT, UPT, -UR5, URZ, URZ ;  /* 0x000000ff05087290 */ /* 0x000fe4000fffe1ff */
[----:B------:R-:W-:Y:S01]  /*6730*/  UIADD3 UR10, UPT, UPT, -UR11, URZ, URZ ;  /* 0x000000ff0b0a7290 */ /* 0x000fe2000fffe1ff */
[----:B------:R-:W-:Y:S01]  /*6740*/  @!UP0 UMOV UR4, UR9 ;  /* 0x0000000900048c82 */ /* 0x000fe20008000000 */
[----:B------:R-:W-:Y:S02]  /*6750*/  UIADD3 UR9, UPT, UPT, -UR6, URZ, URZ ;  /* 0x000000ff06097290 */ /* 0x000fe4000fffe1ff */
[----:B------:R-:W-:Y:S02]  /*6760*/  @!UP0 USHF.R.U32.HI UR4, URZ, UR43, UR4 ;  /* 0x0000002bff048299 */ /* 0x000fe40008011604 */
[----:B------:R-:W-:Y:S02]  /*6770*/  UIMAD UR10, UR45, UR10, UR6 ;  /* 0x0000000a2d0a72a4 */ /* 0x000fe4000f8e0206 */
[----:B------:R-:W-:Y:S04]  /*6780*/  @!UP0 USEL UR4, UR5, UR4, !UP2 ;  /* 0x0000000405048287 */ /* 0x000fe8000d000000 */
[----:B------:R-:W-:Y:S02]  /*6790*/  @!UP0 UIMAD UR10, UR7, UR10, UR4 ;  /* 0x0000000a070a82a4 */ /* 0x000fe4000f8e0204 */
[----:B------:R-:W-:Y:S02]  /*67a0*/  @!UP0 UIADD3 UR11, UPT, UPT, UR11, -UR4, URZ ;  /* 0x800000040b0b8290 */ /* 0x000fe4000fffe0ff */
[----:B------:R-:W-:Y:S02]  /*67b0*/  UIMAD UR7, UR44, UR8, UR39 ;  /* 0x000000082c0772a4 */ /* 0x000fe4000f8e0227 */
[----:B------:R-:W-:Y:S02]  /*67c0*/  @!UP0 UIMAD UR6, UR11, UR45, UR5 ;  /* 0x0000002d0b0682a4 */ /* 0x000fe4000f8e0205 */
[----:B------:R-:W-:Y:S01]  /*67d0*/  UIMAD UR4, UR62, UR9, UR38 ;  /* 0x000000093e0472a4 */ /* 0x000fe2000f8e0226 */
[----:B------:R-:W-:Y:S02]  /*67e0*/  @!UP0 UMOV UR5, UR10 ;  /* 0x0000000a00058c82 */ /* 0x000fe40008000000 */
[----:B------:R-:W-:Y:S02]  /*67f0*/  UIMAD UR39, UR5, UR44, UR7 ;  /* 0x0000002c052772a4 */ /* 0x000fe4000f8e0207 */
[----:B------:R-:W-:Y:S11]  /*6800*/  UIMAD UR38, UR6, UR62, UR4 ;  /* 0x0000003e062672a4 */ /* 0x000ff6000f8e0204 */
[----:B------:R-:W-:Y:S01]  /*6810*/  @!UPT UIADD3 URZ, UPT, UPT, URZ, URZ, URZ ;  /* 0x000000fffffff290 */ /* 0x000fe2000fffe0ff */
.L_x_93:
[----:B------:R-:W-:Y:S01]  /*6820*/  UISETP.NE.AND UP0, UPT, UR41, 0x1, UPT ;  /* 0x000000012900788c */ /* 0x000fe2000bf05270 */
[----:B------:R-:W-:Y:S01]  /*6830*/  LOP3.LUT P0, RZ, R88, 0x1f0, RZ, 0xc0, !PT ;  /* 0x000001f058ff7812 */ /* 0x000fe2000780c0ff */
[----:B------:R-:W-:Y:S01]  /*6840*/  USHF.L.U32 UR53, UR27, 0x8, URZ ;  /* 0x000000081b357899 */ /* 0x000fe200080006ff */
[----:B------:R-:W-:Y:S01]  /*6850*/  BSSY.RECONVERGENT B6, `(.L_x_94) ;  /* 0x0000034000067945 */ /* 0x000fe20003800200 */
[----:B------:R-:W-:Y:S01]  /*6860*/  USHF.L.U32 UR49, UR26, 0x7, URZ ;  /* 0x000000071a317899 */ /* 0x000fe200080006ff */
[----:B------:R-:W-:Y:S06]  /*6870*/  IADD3 R91, PT, PT, R91, 0x1, RZ ;  /* 0x000000015b5b7810 */ /* 0x000fec0007ffe0ff */
[----:B------:R-:W1:Y:S01]  /*6880*/  @!UP0 LDCU.128 UR12, c[0x0][0xd10] ;  /* 0x0001a200ff0c87ac */ /* 0x000e620008000c00 */
[----:B------:R-:W2:Y:S01]  /*6890*/  @!UP0 LDCU UR5, c[0x0][0xd0c] ;  /* 0x0001a180ff0587ac */ /* 0x000ea20008000800 */
[----:B------:R-:W3:Y:S01]  /*68a0*/  @!UP0 LDCU UR10, c[0x0][0xd20] ;  /* 0x0001a400ff0a87ac */ /* 0x000ee20008000800 */
[----:B-1----:R-:W-:Y:S02]  /*68b0*/  UIMAD.WIDE.U32 UR8, UR39, UR12, URZ ;  /* 0x0000000c270872a5 */ /* 0x002fe4000f8e00ff */
[----:B------:R-:W-:Y:S02]  /*68c0*/  UIMAD.WIDE.U32 UR6, UR38, UR15, URZ ;  /* 0x0000000f260672a5 */ /* 0x000fe4000f8e00ff */
[----:B------:R-:W-:Y:S03]  /*68d0*/  @!UP0 UISETP.NE.AND UP1, UPT, UR14, 0x1, UPT ;  /* 0x000000010e00888c */ /* 0x000fe6000bf25270 */
[----:B------:R-:W-:Y:S01]  /*68e0*/  @!UP0 UMOV UR4, UR9 ;  /* 0x0000000900048c82 */ /* 0x000fe20008000000 */
[----:B--2---:R-:W-:Y:S02]  /*68f0*/  @!UP0 UISETP.NE.AND UP2, UPT, UR5, 0x1, UPT ;  /* 0x000000010500888c */ /* 0x004fe4000bf45270 */
[----:B------:R-:W-:Y:S01]  /*6900*/  @!UP0 USHF.R.U32.HI UR4, URZ, UR13, UR4 ;  /* 0x0000000dff048299 */ /* 0x000fe20008011604 */
[----:B------:R-:W-:Y:S02]  /*6910*/  @!UP0 UMOV UR6, UR7 ;  /* 0x0000000700068c82 */ /* 0x000fe40008000000 */
[----:B---3--:R-:W-:Y:S02]  /*6920*/  @!UP0 USHF.R.U32.HI UR6, URZ, UR10, UR6 ;  /* 0x0000000aff068299 */ /* 0x008fe40008011606 */
[----:B------:R-:W-:Y:S02]  /*6930*/  @!UP0 USEL UR7, UR39, UR4, !UP2 ;  /* 0x0000000427078287 */ /* 0x000fe4000d000000 */
[----:B------:R-:W-:Y:S04]  /*6940*/  @!UP0 USEL UR6, UR38, UR6, !UP1 ;  /* 0x0000000626068287 */ /* 0x000fe8000c800000 */
[----:B------:R-:W-:Y:S02]  /*6950*/  @!UP0 UIADD3 UR4, UPT, UPT, -UR7, UR6, URZ ;  /* 0x0000000607048290 */ /* 0x000fe4000fffe1ff */
[----:B------:R-:W-:Y:S02]  /*6960*/  @!UP0 UIADD3 UR6, UPT, UPT, UR7, -UR6, URZ ;  /* 0x8000000607068290 */ /* 0x000fe4000fffe0ff */
[----:B------:R-:W-:Y:S02]  /*6970*/  @!UP0 UIMAD UR39, UR4, UR5, UR39 ;  /* 0x00000005042782a4 */ /* 0x000fe4000f8e0227 */
[----:B------:R-:W-:Y:S01]  /*6980*/  @!UP0 UIMAD UR38, UR6, UR14, UR38 ;  /* 0x0000000e062682a4 */ /* 0x000fe2000f8e0226 */
[----:B------:R-:W-:Y:S11]  /*6990*/  @!P0 BRA `(.L_x_95) ;  /* 0x00000000007c8947 */ /* 0x000ff60003800000 */
[----:B------:R-:W1:Y:S01]  /*69a0*/  LDCU.64 UR8, c[0x4][0x80] ;  /* 0x01001000ff0877ac */ /* 0x000e620008000a00 */
[----:B------:R-:W-:Y:S01]  /*69b0*/  MOV R16, 0x0 ;  /* 0x0000000000107802 */ /* 0x000fe20000000f00 */
[----:B------:R-:W-:Y:S02]  /*69c0*/  HFMA2 R12, -RZ, RZ, 0, 5.9604644775390625e-08 ;  /* 0x00000001ff0c7431 */ /* 0x000fe400000001ff */
[----:B------:R-:W-:Y:S01]  /*69d0*/  IMAD.MOV.U32 R8, RZ, RZ, 0x70 ;  /* 0x00000070ff087424 */ /* 0x000fe200078e00ff */
[----:B------:R2:W3:Y:S01]  /*69e0*/  LDC.64 R14, c[0x4][R16] ;  /* 0x01000000100e7b82 */ /* 0x0004e20000000a00 */
[----:B------:R-:W4:Y:S01]  /*69f0*/  LDCU.64 UR6, c[0x4][0x88] ;  /* 0x01001100ff0677ac */ /* 0x000f220008000a00 */
[----:B------:R-:W-:Y:S01]  /*6a00*/  IMAD.MOV.U32 R13, RZ, RZ, RZ ;  /* 0x000000ffff0d7224 */ /* 0x000fe200078e00ff */
[----:B------:R-:W2:Y:S01]  /*6a10*/  LDCU.64 UR4, c[0x4][0x8] ;  /* 0x01000100ff0477ac */ /* 0x000ea20008000a00 */
[----:B-1----:R-:W-:Y:S01]  /*6a20*/  MOV R5, UR9 ;  /* 0x0000000900057c02 */ /* 0x002fe20008000f00 */
[----:B------:R-:W-:Y:S01]  /*6a30*/  IMAD.U32 R4, RZ, RZ, UR8 ;  /* 0x00000008ff047e24 */ /* 0x000fe2000f8e00ff */
[----:B----4-:R-:W-:Y:S01]  /*6a40*/  MOV R7, UR7 ;  /* 0x0000000700077c02 */ /* 0x010fe20008000f00 */
[----:B------:R-:W-:Y:S01]  /*6a50*/  IMAD.U32 R6, RZ, RZ, UR6 ;  /* 0x00000006ff067e24 */ /* 0x000fe2000f8e00ff */
[----:B--2---:R-:W-:Y:S01]  /*6a60*/  MOV R11, UR5 ;  /* 0x00000005000b7c02 */ /* 0x004fe20008000f00 */
[----:B------:R-:W-:Y:S02]  /*6a70*/  IMAD.U32 R10, RZ, RZ, UR4 ;  /* 0x00000004ff0a7e24 */ /* 0x000fe4000f8e00ff */
[----:B------:R-:W-:Y:S07]  /*6a80*/  LEPC R20, `(.L_x_96) ;  /* 0x000000001014794e */ /* 0x000fee0000000000 */
[----:B---3-5:R-:W-:Y:S05]  /*6a90*/  CALL.ABS.NOINC R14 ;  /* 0x000000000e007343 */ /* 0x028fea0003c00000 */
.L_x_96:
[----:B------:R-:W1:Y:S01]  /*6aa0*/  LDCU.64 UR8, c[0x4][0x80] ;  /* 0x01001000ff0877ac */ /* 0x000e620008000a00 */
[----:B------:R-:W2:Y:S01]  /*6ab0*/  LDC.64 R16, c[0x4][R16] ;  /* 0x0100000010107b82 */ /* 0x000ea20000000a00 */
[----:B------:R-:W-:Y:S02]  /*6ac0*/  HFMA2 R12, -RZ, RZ, 0, 5.9604644775390625e-08 ;  /* 0x00000001ff0c7431 */ /* 0x000fe400000001ff */
[----:B------:R-:W-:Y:S02]  /*6ad0*/  IMAD.MOV.U32 R8, RZ, RZ, 0x70 ;  /* 0x00000070ff087424 */ /* 0x000fe400078e00ff */
[----:B------:R-:W-:Y:S01]  /*6ae0*/  IMAD.MOV.U32 R13, RZ, RZ, RZ ;  /* 0x000000ffff0d7224 */ /* 0x000fe200078e00ff */
[----:B------:R-:W3:Y:S01]  /*6af0*/  LDCU.64 UR6, c[0x4][0x88] ;  /* 0x01001100ff0677ac */ /* 0x000ee20008000a00 */
[----:B------:R-:W4:Y:S01]  /*6b00*/  LDCU.64 UR4, c[0x4][0x8] ;  /* 0x01000100ff0477ac */ /* 0x000f220008000a00 */
[----:B-1----:R-:W-:Y:S02]  /*6b10*/  MOV R4, UR8 ;  /* 0x0000000800047c02 */ /* 0x002fe40008000f00 */
[----:B------:R-:W-:Y:S02]  /*6b20*/  MOV R5, UR9 ;  /* 0x0000000900057c02 */ /* 0x000fe40008000f00 */
[----:B---3--:R-:W-:Y:S01]  /*6b30*/  MOV R7, UR7 ;  /* 0x0000000700077c02 */ /* 0x008fe20008000f00 */
[----:B------:R-:W-:Y:S01]  /*6b40*/  IMAD.U32 R6, RZ, RZ, UR6 ;  /* 0x00000006ff067e24 */ /* 0x000fe2000f8e00ff */
[----:B----4-:R-:W-:Y:S01]  /*6b50*/  MOV R11, UR5 ;  /* 0x00000005000b7c02 */ /* 0x010fe20008000f00 */
[----:B------:R-:W-:Y:S02]  /*6b60*/  IMAD.U32 R10, RZ, RZ, UR4 ;  /* 0x00000004ff0a7e24 */ /* 0x000fe4000f8e00ff */
[----:B------:R-:W-:Y:S07]  /*6b70*/  LEPC R20, `(.L_x_95) ;  /* 0x000000001014794e */ /* 0x000fee0000000000 */
[----:B--2---:R-:W-:Y:S05]  /*6b80*/  CALL.ABS.NOINC R16 ;  /* 0x0000000010007343 */ /* 0x004fea0003c00000 */
.L_x_95:
[----:B------:R-:W-:Y:S05]  /*6b90*/  BSYNC.RECONVERGENT B6 ;  /* 0x0000000000067941 */ /* 0x000fea0003800200 */
.L_x_94:
[----:B------:R-:W-:Y:S02]  /*6ba0*/  R2UR UR6, R87 ;  /* 0x00000000570672ca */ /* 0x000fe400000e0000 */
[----:B------:R-:W-:Y:S02]  /*6bb0*/  R2UR UR5, R83 ;  /* 0x00000000530572ca */ /* 0x000fe400000e0000 */
[----:B------:R-:W-:Y:S02]  /*6bc0*/  R2UR UR4, R82 ;  /* 0x00000000520472ca */ /* 0x000fe400000e0000 */
[----:B------:R-:W-:Y:S02]  /*6bd0*/  ISETP.NE.U32.AND P4, PT, R76, RZ, PT ;  /* 0x000000ff4c00720c */ /* 0x000fe40003f85070 */
[----:B------:R-:W-:Y:S02]  /*6be0*/  ISETP.NE.U32.AND P2, PT, RZ, UR58, PT ;  /* 0x0000003aff007c0c */ /* 0x000fe4000bf45070 */
[----:B------:R-:W-:Y:S02]  /*6bf0*/  ISETP.NE.AND.EX P4, PT, R77, RZ, PT, P4 ;  /* 0x000000ff4d00720c */ /* 0x000fe40003f85340 */
[----:B------:R-:W-:Y:S01]  /*6c00*/  ISETP.NE.AND.EX P2, PT, RZ, UR59, PT, P2 ;  /* 0x0000003bff007c0c */ /* 0x000fe2000bf45320 */
[----:B------:R-:W-:Y:S02]  /*6c10*/  UISETP.NE.AND UP2, UPT, UR6, URZ, UPT ;  /* 0x000000ff0600728c */ /* 0x000fe4000bf45270 */
[----:B------:R-:W-:Y:S04]  /*6c20*/  UISETP.NE.U32.AND UP0, UPT, UR5, URZ, UPT ;  /* 0x000000ff0500728c */ /* 0x000fe8000bf05070 */
[----:B------:R-:W-:Y:S01]  /*6c30*/  UISETP.NE.AND.EX UP1, UPT, UR4, URZ, UPT, UP0 ;  /* 0x000000ff0400728c */ /* 0x000fe2000bf25300 */
[----:B------:R-:W-:Y:S01]  /*6c40*/  PLOP3.LUT P1, PT, PT, PT, UP2, 0x80, 0x8 ;  /* 0x000000000008781c */ /* 0x000fe20003f2f028 */
[----:B------:R-:W-:Y:S03]  /*6c50*/  UPLOP3.LUT UP0, UPT, UPT, UPT, UPT, 0x40, 0x4 ;  /* 0x000000000004789c */ /* 0x000fe60003f0e870 */
[----:B------:R-:W-:Y:S06]  /*6c60*/  @UP2 UPLOP3.LUT UP0, UPT, UPT, UPT, UP1, 0x80, 0x8 ;  /* 0x000000000008289c */ /* 0x000fec0003f0f010 */
[----:B------:R-:W-:Y:S01]  /*6c70*/  PLOP3.LUT P0, PT, PT, PT, UP0, 0x80, 0x8 ;  /* 0x000000000008781c */ /* 0x000fe20003f0f008 */
[----:B------:R-:W-:Y:S01]  /*6c80*/  @!UPT UIADD3 URZ, UPT, UPT, URZ, URZ, URZ ;  /* 0x000000fffffff290 */ /* 0x000fe2000fffe0ff */
[----:B------:R-:W-:Y:S11]  /*6c90*/  BRA.U !UP1, `(.L_x_97) ;  /* 0x0000000109407547 */ /* 0x000ff6000b800000 */
[----:B------:R-:W-:Y:S01]  /*6ca0*/  UISETP.NE.U32.AND UP0, UPT, UR58, URZ, UPT ;  /* 0x000000ff3a00728c */ /* 0x000fe2000bf05070 */
[----:B------:R-:W-:Y:S01]  /*6cb0*/  R2UR UR6, R83 ;  /* 0x00000000530672ca */ /* 0x000fe200000e0000 */
[----:B------:R-:W1:Y:S01]  /*6cc0*/  LDCU.64 UR8, c[0x0][0x358] ;  /* 0x00006b00ff0877ac */ /* 0x000e620008000a00 */
[----:B------:R-:W-:Y:S02]  /*6cd0*/  HFMA2 R78, -RZ, RZ, 0, 5.9604644775390625e-08 ;  /* 0x00000001ff4e7431 */ /* 0x000fe400000001ff */
[----:B------:R-:W-:Y:S01]  /*6ce0*/  IMAD.MOV.U32 R0, RZ, RZ, 0x1 ;  /* 0x00000001ff007424 */ /* 0x000fe200078e00ff */
[----:B------:R-:W-:Y:S06]  /*6cf0*/  UISETP.NE.AND.EX UP0, UPT, UR59, URZ, UPT, UP0 ;  /* 0x000000ff3b00728c */ /* 0x000fec000bf05300 */
[----:B------:R-:W-:Y:S05]  /*6d00*/  PLOP3.LUT P3, PT, PT, PT, UP0, 0x80, 0x8 ;  /* 0x000000000008781c */ /* 0x000fea0003f6f008 */
[----:B------:R-:W2:Y:S01]  /*6d10*/  @UP0 LDCU.64 UR4, c[0x0][0xa88] ;  /* 0x00015100ff0407ac */ /* 0x000ea20008000a00 */
[----:B------:R-:W-:Y:S07]  /*6d20*/  @UP0 UIMAD UR6, UR36, UR6, URZ ;  /* 0x00000006240602a4 */ /* 0x000fee000f8e02ff */
[----:B------:R-:W-:Y:S01]  /*6d30*/  @!P3 PRMT R78, R0, 0x7610, R78 ;  /* 0x00007610004eb816 */ /* 0x000fe2000000004e */
[----:B--2---:R-:W-:Y:S06]  /*6d40*/  @UP0 UIMAD.WIDE UR4, UR6, 0x4, UR4 ;  /* 0x00000004060408a5 */ /* 0x004fec000f8e0204 */
[----:B------:R-:W-:Y:S02]  /*6d50*/  IMAD.U32 R4, RZ, RZ, UR4 ;  /* 0x00000004ff047e24 */ /* 0x000fe4000f8e00ff */
[----:B------:R-:W-:Y:S03]  /*6d60*/  IMAD.U32 R5, RZ, RZ, UR5 ;  /* 0x00000005ff057e24 */ /* 0x000fe6000f8e00ff */
[----:B------:R-:W2:Y:S02]  /*6d70*/  @!UP0 LDCU UR4, c[0x0][0xa80] ;  /* 0x00015000ff0487ac */ /* 0x000ea40008000800 */
[----:B-1---5:R1:W5:Y:S02]  /*6d80*/  @P3 LDG.E R40, desc[UR8][R4.64] ;  /* 0x0000000804283981 */ /* 0x022364000c1e1900 */
[----:B-12---:R-:W-:Y:S02]  /*6d90*/  @!P3 MOV R40, UR4 ;  /* 0x000000040028bc02 */ /* 0x006fe40008000f00 */
.L_x_97:
[----:B------:R-:W-:Y:S05]  /*6da0*/  @!P4 BRA `(.L_x_98) ;  /* 0x000000000024c947 */ /* 0x000fea0003800000 */
[----:B------:R-:W-:Y:S01]  /*6db0*/  ISETP.NE.U32.AND P3, PT, R74, RZ, PT ;  /* 0x000000ff4a00720c */ /* 0x000fe20003f65070 */
[----:B------:R-:W1:Y:S03]  /*6dc0*/  LDCU.64 UR4, c[0x0][0x358] ;  /* 0x00006b00ff0477ac */ /* 0x000e660008000a00 */
[----:B------:R-:W-:Y:S11]  /*6dd0*/  ISETP.NE.AND.EX P3, PT, R75, RZ, PT, P3 ;  /* 0x000000ff4b00720c */ /* 0x000ff60003f65330 */
[----:B------:R-:W-:Y:S02]  /*6de0*/  @!UPT UIADD3 URZ, UPT, UPT, URZ, URZ, URZ ;  /* 0x000000fffffff290 */ /* 0x000fe4000fffe0ff */
[----:B------:R-:W2:Y:S01]  /*6df0*/  @P3 LDC.64 R4, c[0x0][0xaa8] ;  /* 0x0002aa00ff043b82 */ /* 0x000ea20000000a00 */
[----:B------:R-:W-:Y:S04]  /*6e00*/  @P3 IMAD R0, R76, UR36, RZ ;  /* 0x000000244c003c24 */ /* 0x000fe8000f8e02ff */
[----:B--2---:R-:W-:Y:S05]  /*6e10*/  @P3 IMAD.WIDE R4, R0, 0x4, R4 ;  /* 0x0000000400043825 */ /* 0x004fea00078e0204 */
[----:B-1---5:R1:W5:Y:S02]  /*6e20*/  @P3 LDG.E R36, desc[UR4][R4.64] ;  /* 0x0000000404243981 */ /* 0x022364000c1e1900 */
[----:B-1----:R-:W2:Y:S02]  /*6e30*/  @!P3 LDC R36, c[0x0][0xaa0] ;  /* 0x0002a800ff24bb82 */ /* 0x002ea40000000800 */
.L_x_98:
[----:B-----5:R-:W-:Y:S01]  /*6e40*/  ISETP.NE.AND P3, PT, R40, RZ, PT ;  /* 0x000000ff2800720c */ /* 0x020fe20003f65270 */
[----:B------:R-:W-:Y:S01]  /*6e50*/  IMAD.U32 R3, RZ, RZ, UR37 ;  /* 0x00000025ff037e24 */ /* 0x000fe2000f8e00ff */
[----:B------:R-:W-:Y:S01]  /*6e60*/  SEL R5, RZ, 0xffffffff, P2 ;  /* 0xffffffffff057807 */ /* 0x000fe20001000000 */
[----:B------:R-:W-:Y:S01]  /*6e70*/  BSSY B1, `(.L_x_99) ;  /* 0x0000067000017945 */ /* 0x000fe20003800000 */
[----:B------:R-:W-:Y:S01]  /*6e80*/  @P1 LOP3.LUT P2, RZ, R78, 0xff, RZ, 0xc0, !PT ;  /* 0x000000ff4eff1812 */ /* 0x000fe2000784c0ff */
[----:B------:R-:W-:Y:S01]  /*6e90*/  IMAD.MOV.U32 R102, RZ, RZ, 0x1 ;  /* 0x00000001ff667424 */ /* 0x000fe200078e00ff */
[----:B------:R-:W-:Y:S01]  /*6ea0*/  @P1 SEL R4, RZ, 0xffffffff, P3 ;  /* 0xffffffffff041807 */ /* 0x000fe20001800000 */
[----:B------:R-:W-:Y:S01]  /*6eb0*/  IMAD.IADD R92, R94, 0x1, R73 ;  /* 0x000000015e5c7824 */ /* 0x000fe200078e0249 */
[----:B------:R-:W-:Y:S01]  /*6ec0*/  LOP3.LUT P4, R89, R78, 0xff, RZ, 0xc0, !PT ;  /* 0x000000ff4e597812 */ /* 0x000fe2000788c0ff */
[----:B------:R-:W-:Y:S01]  /*6ed0*/  IMAD.IADD R90, R94, 0x1, R79 ;  /* 0x000000015e5a7824 */ /* 0x000fe200078e024f */
[C---:B------:R-:W-:Y:S01]  /*6ee0*/  @P0 SEL R4, R5.reuse, R4, !P2 ;  /* 0x0000000405040207 */ /* 0x040fe20005000000 */
[----:B------:R-:W-:Y:S01]  /*6ef0*/  IMAD.MOV.U32 R72, RZ, RZ, RZ ;  /* 0x000000ffff487224 */ /* 0x000fe200078e00ff */
[----:B------:R-:W-:Y:S02]  /*6f00*/  PLOP3.LUT P0, PT, PT, PT, UP1, 0x80, 0x8 ;  /* 0x000000000008781c */ /* 0x000fe40003f0f018 */
[----:B------:R-:W-:Y:S02]  /*6f10*/  CS2R R70, SRZ ;  /* 0x0000000000467805 */ /* 0x000fe4000001ff00 */
[----:B------:R-:W-:Y:S02]  /*6f20*/  @P1 LOP3.LUT R4, R4, 0x1, RZ, 0xc0, !PT ;  /* 0x0000000104041812 */ /* 0x000fe400078ec0ff */
[----:B------:R-:W-:Y:S02]  /*6f30*/  CS2R R68, SRZ ;  /* 0x0000000000447805 */ /* 0x000fe4000001ff00 */
[----:B------:R-:W-:Y:S02]  /*6f40*/  CS2R R66, SRZ ;  /* 0x0000000000427805 */ /* 0x000fe4000001ff00 */
[----:B------:R-:W-:Y:S02]  /*6f50*/  CS2R R64, SRZ ;  /* 0x0000000000407805 */ /* 0x000fe4000001ff00 */
[----:B------:R-:W-:Y:S01]  /*6f60*/  ISETP.NE.U32.OR P5, PT, R4, 0x1, !P1 ;  /* 0x000000010400780c */ /* 0x000fe20004fa5470 */
[----:B------:R-:W-:Y:S01]  /*6f70*/  IMAD.U32 R4, RZ, RZ, UR37 ;  /* 0x00000025ff047e24 */ /* 0x000fe2000f8e00ff */
[----:B------:R-:W-:Y:S02]  /*6f80*/  CS2R R62, SRZ ;  /* 0x00000000003e7805 */ /* 0x000fe4000001ff00 */
[----:B------:R-:W-:Y:S02]  /*6f90*/  CS2R R60, SRZ ;  /* 0x00000000003c7805 */ /* 0x000fe4000001ff00 */
[----:B------:R-:W-:Y:S02]  /*6fa0*/  P2R R100, PR, RZ, 0x20 ;  /* 0x00000020ff647803 */ /* 0x000fe40000000000 */
[----:B------:R-:W-:Y:S02]  /*6fb0*/  CS2R R58, SRZ ;  /* 0x00000000003a7805 */ /* 0x000fe4000001ff00 */
[----:B------:R-:W-:Y:S02]  /*6fc0*/  SHF.L.U32 R0, R4, 0x1f, RZ ;  /* 0x0000001f04007819 */ /* 0x000fe400000006ff */
[----:B------:R-:W-:Y:S02]  /*6fd0*/  CS2R R56, SRZ ;  /* 0x0000000000387805 */ /* 0x000fe4000001ff00 */
[----:B------:R-:W-:Y:S02]  /*6fe0*/  SEL R4, RZ, 0xffffffff, P3 ;  /* 0xffffffffff047807 */ /* 0x000fe40001800000 */
[----:B------:R-:W-:Y:S02]  /*6ff0*/  CS2R R54, SRZ ;  /* 0x0000000000367805 */ /* 0x000fe4000001ff00 */
[----:B------:R-:W-:Y:S02]  /*7000*/  CS2R R52, SRZ ;  /* 0x0000000000347805 */ /* 0x000fe4000001ff00 */
[----:B------:R-:W-:Y:S02]  /*7010*/  CS2R R50, SRZ ;  /* 0x0000000000327805 */ /* 0x000fe4000001ff00 */
[----:B------:R-:W-:Y:S02]  /*7020*/  @P0 SEL R4, R5, R4, !P4 ;  /* 0x0000000405040207 */ /* 0x000fe40006000000 */
[----:B------:R-:W-:Y:S02]  /*7030*/  CS2R R48, SRZ ;  /* 0x0000000000307805 */ /* 0x000fe4000001ff00 */
[----:B------:R-:W-:Y:S02]  /*7040*/  @P5 SHF.L.U32 R6, RZ, 0x1f, RZ ;  /* 0x0000001fff065819 */ /* 0x000fe400000006ff */
[----:B------:R-:W-:Y:S02]  /*7050*/  CS2R R46, SRZ ;  /* 0x00000000002e7805 */ /* 0x000fe4000001ff00 */
[----:B------:R-:W-:Y:S02]  /*7060*/  LOP3.LUT R4, R4, 0x1, RZ, 0xc0, !PT ;  /* 0x0000000104047812 */ /* 0x000fe400078ec0ff */
[----:B------:R-:W-:Y:S01]  /*7070*/  CS2R R44, SRZ ;  /* 0x00000000002c7805 */ /* 0x000fe2000001ff00 */
[----:B------:R-:W1:Y:S01]  /*7080*/  @P5 SYNCS.PHASECHK.TRANS64.TRYWAIT P2, [UR46+0x60], R6 ;  /* 0x00006006ff0055a7 */ /* 0x000e62000804112e */
[----:B------:R-:W-:Y:S02]  /*7090*/  ISETP.NE.AND P0, PT, RZ, UR37, PT ;  /* 0x00000025ff007c0c */ /* 0x000fe4000bf05270 */
[----:B------:R-:W-:Y:S02]  /*70a0*/  CS2R R42, SRZ ;  /* 0x00000000002a7805 */ /* 0x000fe4000001ff00 */
[----:B------:R-:W-:Y:S01]  /*70b0*/  ISETP.NE.U32.AND P3, PT, R4, 0x1, PT ;  /* 0x000000010400780c */ /* 0x000fe20003f65070 */
[----:B------:R-:W-:Y:S01]  /*70c0*/  IMAD.MOV.U32 R41, RZ, RZ, RZ ;  /* 0x000000ffff297224 */ /* 0x000fe200078e00ff */
[----:B------:R-:W-:Y:S01]  /*70d0*/  SEL R38, RZ, 0xe0, P0 ;  /* 0x000000e0ff267807 */ /* 0x000fe20000000000 */
[----:B------:R-:W-:Y:S01]  /*70e0*/  IMAD.MOV.U32 R101, RZ, RZ, RZ ;  /* 0x000000ffff657224 */ /* 0x000fe200078e00ff */
[----:B------:R-:W-:Y:S01]  /*70f0*/  P2R R103, PR, RZ, 0x8 ;  /* 0x00000008ff677803 */ /* 0x000fe20000000000 */
[----:B------:R-:W-:Y:S01]  /*7100*/  IMAD R37, R3, 0xe0, R2 ;  /* 0x000000e003257824 */ /* 0x000fe200078e0202 */
[----:B------:R3:W4:Y:S01]  /*7110*/  SYNCS.PHASECHK.TRANS64.TRYWAIT P1, [UR46+0xd0], R0 ;  /* 0x0000d000ff0075a7 */ /* 0x000722000802112e */
[----:B-1----:R-:W-:Y:S01]  /*7120*/  @P5 SEL R102, RZ, 0x1, !P2 ;  /* 0x00000001ff665807 */ /* 0x002fe20005000000 */
[----:B---3--:R-:W-:Y:S06]  /*7130*/  @!P5 BRA `(.L_x_100) ;  /* 0x0000000000e8d947 */ /* 0x008fec0003800000 */
[----:B------:R-:W-:Y:S01]  /*7140*/  IMAD.MOV.U32 R41, RZ, RZ, RZ ;  /* 0x000000ffff297224 */ /* 0x000fe200078e00ff */
[----:B------:R-:W-:Y:S01]  /*7150*/  ISETP.NE.AND P0, PT, R102, RZ, PT ;  /* 0x000000ff6600720c */ /* 0x000fe20003f05270 */
[----:B------:R-:W-:Y:S01]  /*7160*/  BSSY B0, `(.L_x_101) ;  /* 0x0000014000007945 */ /* 0x000fe20003800000 */
[----:B------:R-:W-:Y:S02]  /*7170*/  CS2R R42, SRZ ;  /* 0x00000000002a7805 */ /* 0x000fe4000001ff00 */
        /* <DEDUP_REMOVED lines=13> */
[----:B------:R-:W-:Y:S01]  /*7250*/  CS2R R70, SRZ ;  /* 0x0000000000467805 */ /* 0x000fe2000001ff00 */
[----:B------:R-:W-:Y:S06]  /*7260*/  @P0 BRA `(.L_x_102) ;  /* 0x00000000000c0947 */ /* 0x000fec0003800000 */
[----:B------:R-:W-:Y:S04]  /*7270*/  SHF.L.U32 R4, RZ, 0x1f, RZ ;  /* 0x0000001fff047819 */ /* 0x000fe800000006ff */
[----:B------:R-:W1:Y:S02]  /*7280*/  SYNCS.PHASECHK.TRANS64.TRYWAIT P0, [UR46+0x60], R4 ;  /* 0x00006004ff0075a7 */ /* 0x000e64000800112e */
[----:B-1----:R-:W-:Y:S05]  /*7290*/  @!P0 BRA `(.L_x_103) ;  /* 0x0000007c00dc8947 */ /* 0x002fea0003800000 */
.L_x_102:
[----:B------:R-:W-:Y:S05]  /*72a0*/  BSYNC B0 ;  /* 0x0000000000007941 */ /* 0x000fea0003800000 */
.L_x_101:
[----:B------:R-:W-:Y:S01]  /*72b0*/  ISETP.NE.AND P0, PT, R103, RZ, PT ;  /* 0x000000ff6700720c */ /* 0x000fe20003f05270 */
[----:B------:R-:W-:Y:S11]  /*72c0*/  HFMA2 R101, -RZ, RZ, 0, 5.9604644775390625e-08 ;  /* 0x00000001ff657431 */ /* 0x000ff600000001ff */
[----:B------:R-:W-:Y:S01]  /*72d0*/  @!UPT UIADD3 URZ, UPT, UPT, URZ, URZ, URZ ;  /* 0x000000fffffff290 */ /* 0x000fe2000fffe0ff */
[----:B------:R3:W1:Y:S04]  /*72e0*/  @P0 LDS R72, [R90+0xe00] ;  /* 0x000e00005a480984 */ /* 0x0006680000000800 */
[----:B------:R3:W1:Y:S04]  /*72f0*/  @P0 LDS R41, [R81+UR46+0x200] ;  /* 0x0002002e51290984 */ /* 0x0006680008000800 */
[----:B------:R3:W1:Y:S04]  /*7300*/  @P0 LDS R42, [R92+0x200] ;  /* 0x000200005c2a0984 */ /* 0x0006680000000800 */
[----:B------:R3:W1:Y:S04]  /*7310*/  @P0 LDS R43, [R79] ;  /* 0x000000004f2b0984 */ /* 0x0006680000000800 */
[----:B------:R3:W1:Y:S04]  /*7320*/  @P0 LDS R44, [R90] ;  /* 0x000000005a2c0984 */ /* 0x0006680000000800 */
[----:B------:R3:W1:Y:S04]  /*7330*/  @P0 LDS R45, [R81+UR46+0x400] ;  /* 0x0004002e512d0984 */ /* 0x0006680008000800 */
[----:B------:R3:W1:Y:S04]  /*7340*/  @P0 LDS R46, [R92+0x400] ;  /* 0x000400005c2e0984 */ /* 0x0006680000000800 */
[----:B------:R3:W1:Y:S04]  /*7350*/  @P0 LDS R47, [R79+0x200] ;  /* 0x000200004f2f0984 */ /* 0x0006680000000800 */
[----:B------:R3:W1:Y:S04]  /*7360*/  @P0 LDS R48, [R90+0x200] ;  /* 0x000200005a300984 */ /* 0x0006680000000800 */
        /* <DEDUP_REMOVED lines=22> */
[----:B------:R3:W1:Y:S02]  /*74d0*/  @P0 LDS R71, [R79+0xe00] ;  /* 0x000e00004f470984 */ /* 0x0006640000000800 */
.L_x_100:
[----:B------:R-:W-:Y:S05]  /*74e0*/  BSYNC B1 ;  /* 0x0000000000017941 */ /* 0x000fea0003800000 */
.L_x_99:
[----:B------:R-:W-:Y:S05]  /*74f0*/  IMAD.IADD R39, R37, 0x1, R38 ;  /* 0x0000000125277824 */ /* 0x000fea00078e0226 */
[----:B-1----:R-:W-:Y:S04]  /*7500*/  SHF.R.U32.HI R3, RZ, 0x15, R39 ;  /* 0x00000015ff037819 */ /* 0x002fe80000011627 */
[----:B------:R-:W-:Y:S01]  /*7510*/  LOP3.LUT P0, RZ, R3, 0x3, R80, 0x48, !PT ;  /* 0x0000000303ff7812 */ /* 0x000fe20007804850 */
[----:B------:R-:W-:Y:S01]  /*7520*/  @!UPT UIADD3 URZ, UPT, UPT, URZ, URZ, URZ ;  /* 0x000000fffffff290 */ /* 0x000fe2000fffe0ff */
[----:B----4-:R-:W-:Y:S11]  /*7530*/  @P1 BRA `(.L_x_104) ;  /* 0x0000000000081947 */ /* 0x010ff60003800000 */
[----:B------:R-:W1:Y:S02]  /*7540*/  SYNCS.PHASECHK.TRANS64.TRYWAIT P1, [UR46+0xd0], R0 ;  /* 0x0000d000ff0075a7 */ /* 0x000e64000802112e */
[----:B-1----:R-:W-:Y:S05]  /*7550*/  @!P1 BRA `(.L_x_105) ;  /* 0x0000007c00449947 */ /* 0x002fea0003800000 */
.L_x_104:
[----:B------:R-:W-:Y:S05]  /*7560*/  @!P0 BRA `(.L_x_106) ;  /* 0x0000000000408947 */ /* 0x000fea0003800000 */
[----:B------:R-:W4:Y:S01]  /*7570*/  LDCU.64 UR8, c[0x4][0x70] ;  /* 0x01000e00ff0877ac */ /* 0x000f220008000a00 */
[----:B------:R-:W-:Y:S01]  /*7580*/  MOV R15, 0x0 ;  /* 0x00000000000f7802 */ /* 0x000fe20000000f00 */
[----:B------:R-:W-:Y:S02]  /*7590*/  HFMA2 R12, -RZ, RZ, 0, 5.9604644775390625e-08 ;  /* 0x00000001ff0c7431 */ /* 0x000fe400000001ff */
[----:B------:R-:W-:Y:S02]  /*75a0*/  IMAD.MOV.U32 R8, RZ, RZ, 0x192 ;  /* 0x00000192ff087424 */ /* 0x000fe400078e00ff */
[----:B------:R-:W-:Y:S01]  /*75b0*/  IMAD.MOV.U32 R13, RZ, RZ, RZ ;  /* 0x000000ffff0d7224 */ /* 0x000fe200078e00ff */
[----:B------:R-:W5:Y:S01]  /*75c0*/  LDCU.64 UR6, c[0x4][0x78] ;  /* 0x01000f00ff0677ac */ /* 0x000f620008000a00 */
[----:B------:R-:W1:Y:S01]  /*75d0*/  LDC.64 R14, c[0x4][R15] ;  /* 0x010000000f0e7b82 */ /* 0x000e620000000a00 */
[----:B------:R-:W2:Y:S01]  /*75e0*/  LDCU.64 UR4, c[0x4][0x10] ;  /* 0x01000200ff0477ac */ /* 0x000ea20008000a00 */
[----:B----4-:R-:W-:Y:S01]  /*75f0*/  MOV R5, UR9 ;  /* 0x0000000900057c02 */ /* 0x010fe20008000f00 */
[----:B------:R-:W-:Y:S01]  /*7600*/  IMAD.U32 R4, RZ, RZ, UR8 ;  /* 0x00000008ff047e24 */ /* 0x000fe2000f8e00ff */
[----:B-----5:R-:W-:Y:S01]  /*7610*/  MOV R7, UR7 ;  /* 0x0000000700077c02 */ /* 0x020fe20008000f00 */
[----:B------:R-:W-:Y:S01]  /*7620*/  IMAD.U32 R6, RZ, RZ, UR6 ;  /* 0x00000006ff067e24 */ /* 0x000fe2000f8e00ff */
[----:B--2---:R-:W-:Y:S01]  /*7630*/  MOV R11, UR5 ;  /* 0x00000005000b7c02 */ /* 0x004fe20008000f00 */
[----:B------:R-:W-:Y:S02]  /*7640*/  IMAD.U32 R10, RZ, RZ, UR4 ;  /* 0x00000004ff0a7e24 */ /* 0x000fe4000f8e00ff */
[----:B------:R-:W-:Y:S07]  /*7650*/  LEPC R20, `(.L_x_106) ;  /* 0x000000001014794e */ /* 0x000fee0000000000 */
[----:B-1-3--:R-:W-:Y:S05]  /*7660*/  CALL.ABS.NOINC R14 ;  /* 0x000000000e007343 */ /* 0x00afea0003c00000 */
.L_x_106:
[----:B------:R-:W-:Y:S05]  /*7670*/  WARPSYNC.ALL ;  /* 0x0000000000007948 */ /* 0x000fea0003800000 */
[----:B------:R-:W-:Y:S01]  /*7680*/  R2UR UR4, R39 ;  /* 0x00000000270472ca */ /* 0x000fe200000e0000 */
[----:B------:R-:W-:Y:S01]  /*7690*/  BSSY.RECONVERGENT B0, `(.L_x_107) ;  /* 0x0000088000007945 */ /* 0x000fe20003800200 */
[----:B------:R-:W-:Y:S02]  /*76a0*/  R2UR UR5, R98 ;  /* 0x00000000620572ca */ /* 0x000fe400000e0000 */
[----:B------:R-:W-:Y:S09]  /*76b0*/  ISETP.NE.AND P0, PT, R95, RZ, PT ;  /* 0x000000ff5f00720c */ /* 0x000ff20003f05270 */
[----:B------:R-:W4:Y:S01]  /*76c0*/  LDTM.x32 R4, tmem[UR4] ;  /* 0x00000004000479ee */ /* 0x000f2200082c0000 */
[----:B------:R-:W-:Y:S01]  /*76d0*/  NOP ;  /* 0x0000000000007918 */ /* 0x000fe20000000000 */
[----:B----4-:R-:W-:Y:S01]  /*76e0*/  SYNCS.ARRIVE.TRANS64.RED.A1T0 RZ, [UR5], RZ ;  /* 0x000000ffffff79a7 */ /* 0x010fe20008100405 */
[C---:B--2---:R-:W-:Y:S02]  /*76f0*/  IMAD R4, R36.reuse, R4, RZ ;  /* 0x0000000424047224 */ /* 0x044fe400078e02ff */
[----:B------:R-:W-:Y:S02]  /*7700*/  IMAD R5, R36, R5, RZ ;  /* 0x0000000524057224 */ /* 0x000fe400078e02ff */
[-C--:B------:R-:W-:Y:S02]  /*7710*/  IMAD R4, R41, R40.reuse, R4 ;  /* 0x0000002829047224 */ /* 0x080fe400078e0204 */
[----:B------:R-:W-:Y:S02]  /*7720*/  IMAD R5, R42, R40, R5 ;  /* 0x000000282a057224 */ /* 0x000fe400078e0205 */
[C---:B------:R-:W-:Y:S01]  /*7730*/  IMAD R6, R36.reuse, R6, RZ ;  /* 0x0000000624067224 */ /* 0x040fe200078e02ff */
[----:B------:R2:W-:Y:S01]  /*7740*/  STS [R81+UR46+0x200], R4 ;  /* 0x0002000451007988 */ /* 0x0005e2000800082e */
[----:B------:R-:W-:Y:S02]  /*7750*/  IMAD R7, R36, R7, RZ ;  /* 0x0000000724077224 */ /* 0x000fe400078e02ff */
[-C--:B------:R-:W-:Y:S01]  /*7760*/  IMAD R6, R43, R40.reuse, R6 ;  /* 0x000000282b067224 */ /* 0x080fe200078e0206 */
[----:B------:R2:W-:Y:S01]  /*7770*/  STS [R92+0x200], R5 ;  /* 0x000200055c007388 */ /* 0x0005e20000000800 */
[----:B------:R-:W-:Y:S02]  /*7780*/  IMAD R7, R44, R40, R7 ;  /* 0x000000282c077224 */ /* 0x000fe400078e0207 */
[C---:B------:R-:W-:Y:S01]  /*7790*/  IMAD R8, R36.reuse, R8, RZ ;  /* 0x0000000824087224 */ /* 0x040fe200078e02ff */
[----:B------:R2:W-:Y:S01]  /*77a0*/  STS [R79], R6 ;  /* 0x000000064f007388 */ /* 0x0005e20000000800 */
[----:B------:R-:W-:Y:S02]  /*77b0*/  IMAD R9, R36, R9, RZ ;  /* 0x0000000924097224 */ /* 0x000fe400078e02ff */
[-C--:B------:R-:W-:Y:S01]  /*77c0*/  IMAD R8, R45, R40.reuse, R8 ;  /* 0x000000282d087224 */ /* 0x080fe200078e0208 */
[----:B------:R2:W-:Y:S01]  /*77d0*/  STS [R90], R7 ;  /* 0x000000075a007388 */ /* 0x0005e20000000800 */
        /* <DEDUP_REMOVED lines=8> */
[----:B------:R2:W-:Y:S01]  /*7860*/  STS [R79+0x200], R10 ;  /* 0x0002000a4f007388 */ /* 0x0005e20000000800 */
[----:B------:R-:W-:Y:S02]  /*7870*/  IMAD R13, R36, R13, RZ ;  /* 0x0000000d240d7224 */ /* 0x000fe400078e02ff */
[-C--:B------:R-:W-:Y:S01]  /*7880*/  IMAD R12, R49, R40.reuse, R12 ;  /* 0x00000028310c7224 */ /* 0x080fe200078e020c */
[----:B------:R2:W-:Y:S01]  /*7890*/  STS [R90+0x200], R11 ;  /* 0x0002000b5a007388 */ /* 0x0005e20000000800 */
        /* <DEDUP_REMOVED lines=66> */
[----:B------:R-:W-:Y:S03]  /*7cc0*/  IMAD R35, R72, R40, R35 ;  /* 0x0000002848237224 */ /* 0x000fe600078e0223 */
[----:B------:R2:W-:Y:S04]  /*7cd0*/  STS [R79+0xe00], R34 ;  /* 0x000e00224f007388 */ /* 0x0005e80000000800 */
[----:B------:R2:W-:Y:S01]  /*7ce0*/  STS [R90+0xe00], R35 ;  /* 0x000e00235a007388 */ /* 0x0005e20000000800 */
[----:B------:R-:W-:Y:S01]  /*7cf0*/  @!PT LDS RZ, [RZ] ;  /* 0x00000000fffff984 */ /* 0x000fe20000000800 */
[----:B------:R-:W-:Y:S01]  /*7d00*/  @!PT LDS RZ, [RZ] ;  /* 0x00000000fffff984 */ /* 0x000fe20000000800 */
[----:B------:R-:W-:Y:S01]  /*7d10*/  @!PT LDS RZ, [RZ] ;  /* 0x00000000fffff984 */ /* 0x000fe20000000800 */
[----:B------:R-:W-:Y:S01]  /*7d20*/  @!PT LDS RZ, [RZ] ;  /* 0x00000000fffff984 */ /* 0x000fe20000000800 */
[----:B------:R4:W-:Y:S06]  /*7d30*/  MEMBAR.ALL.CTA ;  /* 0x0000000000007992 */ /* 0x0009ec0000008000 */
[----:B----4-:R-:W4:Y:S02]  /*7d40*/  FENCE.VIEW.ASYNC.S ;  /* 0x00000000000073c6 */ /* 0x010f240000000000 */
[----:B----4-:R-:W-:Y:S06]  /*7d50*/  BAR.SYNC.DEFER_BLOCKING 0x1, 0x80 ;  /* 0x0042000000007b1d */ /* 0x010fec0000010000 */
[----:B------:R-:W-:Y:S05]  /*7d60*/  @P0 BRA `(.L_x_108) ;  /* 0x0000000000680947 */ /* 0x000fea0003800000 */
[----:B------:R-:W-:Y:S01]  /*7d70*/  UIADD3 UR4, UPT, UPT, UR46, 0x200, URZ ;  /* 0x000002002e047890 */ /* 0x000fe2000fffe0ff */
[----:B------:R-:W-:Y:S01]  /*7d80*/  R2UR UR5, R38 ;  /* 0x00000000260572ca */ /* 0x000fe200000e0000 */
[----:B------:R-:W-:Y:S01]  /*7d90*/  UMOV UR51, UR36 ;  /* 0x0000002400337c82 */ /* 0x000fe20008000000 */
[----:B------:R-:W-:Y:S02]  /*7da0*/  UIADD3 UR13, UPT, UPT, UR49, 0x20, URZ ;  /* 0x00000020310d7890 */ /* 0x000fe4000fffe0ff */
[----:B------:R-:W-:Y:S01]  /*7db0*/  UIADD3 UR12, UPT, UPT, UR46, 0x1200, URZ ;  /* 0x000012002e0c7890 */ /* 0x000fe2000fffe0ff */
[----:B------:R-:W-:Y:S01]  /*7dc0*/  IMAD.U32 R88, RZ, RZ, UR4 ;  /* 0x00000004ff587e24 */ /* 0x000fe2000f8e00ff */
[----:B------:R-:W-:Y:S01]  /*7dd0*/  UIADD3 UR4, UP0, UPT, UR56, 0x880, URZ ;  /* 0x0000088038047890 */ /* 0x000fe2000ff1e0ff */
[----:B------:R-:W-:Y:S01]  /*7de0*/  UMOV UR15, UR36 ;  /* 0x00000024000f7c82 */ /* 0x000fe20008000000 */
[----:B------:R-:W-:Y:S02]  /*7df0*/  UIADD3 UR17, UPT, UPT, UR49, 0x40, URZ ;  /* 0x0000004031117890 */ /* 0x000fe4000fffe0ff */
[----:B------:R-:W-:Y:S01]  /*7e00*/  R2UR UR48, R88 ;  /* 0x00000000583072ca */ /* 0x000fe200000e0000 */
[----:B------:R-:W-:Y:S02]  /*7e10*/  UIADD3 UR16, UPT, UPT, UR46, 0x2200, URZ ;  /* 0x000022002e107890 */ /* 0x000fe4000fffe0ff */
[----:B------:R-:W-:Y:S02]  /*7e20*/  UIADD3 UR50, UPT, UPT, UR53, UR5, URZ ;  /* 0x0000000535327290 */ /* 0x000fe4000fffe0ff */
[----:B------:R-:W-:Y:S01]  /*7e30*/  UIADD3.X UR5, UPT, UPT, URZ, UR57, URZ, UP0, !UPT ;  /* 0x00000039ff057290 */ /* 0x000fe200087fe4ff */
[----:B------:R-:W-:Y:S01]  /*7e40*/  UMOV UR19, UR36 ;  /* 0x0000002400137c82 */ /* 0x000fe20008000000 */
[----:B------:R-:W-:Y:S03]  /*7e50*/  UIADD3 UR9, UPT, UPT, UR49, 0x60, URZ ;  /* 0x0000006031097890 */ /* 0x000fe6000fffe0ff */
[----:B------:R-:W-:Y:S01]  /*7e60*/  UMOV UR14, UR50 ;  /* 0x00000032000e7c82 */ /* 0x000fe20008000000 */
[----:B------:R-:W-:Y:S01]  /*7e70*/  UMOV UR18, UR50 ;  /* 0x0000003200127c82 */ /* 0x000fe20008000000 */
[----:B------:R-:W-:Y:S02]  /*7e80*/  UIADD3 UR8, UPT, UPT, UR46, 0x3200, URZ ;  /* 0x000032002e087890 */ /* 0x000fe4000fffe0ff */
[----:B------:R4:W-:Y:S01]  /*7e90*/  UTMASTG.3D [UR48], [UR4] ;  /* 0x00000030040073b5 */ /* 0x0009e20008010000 */
[----:B------:R-:W-:Y:S01]  /*7ea0*/  UMOV UR11, UR36 ;  /* 0x00000024000b7c82 */ /* 0x000fe20008000000 */
[----:B------:R-:W-:Y:S01]  /*7eb0*/  UMOV UR10, UR50 ;  /* 0x00000032000a7c82 */ /* 0x000fe20008000000 */
[----:B------:R4:W-:Y:S01]  /*7ec0*/  UTMASTG.3D [UR12], [UR4] ;  /* 0x0000000c040073b5 */ /* 0x0009e20008010000 */
[----:B------:R4:W-:Y:S03]  /*7ed0*/  UTMASTG.3D [UR16], [UR4] ;  /* 0x00000010040073b5 */ /* 0x0009e60008010000 */
[----:B------:R4:W-:Y:S01]  /*7ee0*/  UTMASTG.3D [UR8], [UR4] ;  /* 0x00000008040073b5 */ /* 0x0009e20008010000 */
[----:B------:R0:W-:Y:S01]  /*7ef0*/  UTMACMDFLUSH ;  /* 0x00000000000079b7 */ /* 0x0001e20000000000 */
[----:B----4-:R-:W-:Y:S04]  /*7f00*/  DEPBAR.LE SB0, 0x1 ;  /* 0x000080400000791a */ /* 0x010fe80000000000 */
.L_x_108:
[----:B------:R-:W-:Y:S05]  /*7f10*/  BSYNC.RECONVERGENT B0 ;  /* 0x0000000000007941 */ /* 0x000fea0003800200 */
.L_x_107:
[----:B------:R-:W-:Y:S01]  /*7f20*/  BAR.SYNC.DEFER_BLOCKING 0x1, 0x80 ;  /* 0x0042000000007b1d */ /* 0x000fe20000010000 */
[----:B------:R-:W-:Y:S01]  /*7f30*/  ISETP.NE.AND P1, PT, R100, RZ, PT ;  /* 0x000000ff6400720c */ /* 0x000fe20003f25270 */
[----:B------:R-:W-:Y:S01]  /*7f40*/  UISETP.NE.AND UP0, UPT, UR55, URZ, UPT ;  /* 0x000000ff3700728c */ /* 0x000fe2000bf05270 */
[----:B-1----:R-:W-:Y:S11]  /*7f50*/  LEA R3, R101, UR46, 0x3 ;  /* 0x0000002e65037c11 */ /* 0x002ff6000f8e18ff */
[----:B--2---:R-:W-:Y:S01]  /*7f60*/  @P1 SHF.L.U32 R4, RZ, 0x1f, RZ ;  /* 0x0000001fff041819 */ /* 0x004fe200000006ff */
[----:B------:R-:W-:Y:S06]  /*7f70*/  BRA.U !UP0, `(.L_x_109) ;  /* 0x0000000108247547 */ /* 0x000fec000b800000 */
[----:B------:R-:W-:Y:S01]  /*7f80*/  IMAD.U32 R5, RZ, RZ, UR52 ;  /* 0x00000034ff057e24 */ /* 0x000fe2000f8e00ff */
[----:B------:R-:W-:Y:S01]  /*7f90*/  MOV R0, UR54 ;  /* 0x0000003600007c02 */ /* 0x000fe20008000f00 */
[----:B------:R-:W-:Y:S03]  /*7fa0*/  UIADD3 UR4, UPT, UPT, UR52, 0x1, URZ ;  /* 0x0000000134047890 */ /* 0x000fe6000fffe0ff */
[----:B------:R-:W-:Y:S01]  /*7fb0*/  @P1 LEA R5, R5, UR46, 0x3 ;  /* 0x0000002e05051c11 */ /* 0x000fe2000f8e18ff */
[----:B------:R-:W-:Y:S04]  /*7fc0*/  UISETP.NE.AND UP0, UPT, UR4, 0x4, UPT ;  /* 0x000000040400788c */ /* 0x000fe8000bf05270 */
[----:B------:R-:W-:Y:S01]  /*7fd0*/  @P1 VIADD R5, R5, 0x80 ;  /* 0x0000008005051836 */ /* 0x000fe20000000000 */
[----:B------:R-:W-:Y:S04]  /*7fe0*/  USEL UR52, UR4, URZ, UP0 ;  /* 0x000000ff04347287 */ /* 0x000fe80008000000 */
[----:B------:R-:W-:Y:S04]  /*7ff0*/  @P1 PRMT R0, R0, 0x654, R5 ;  /* 0x0000065400001816 */ /* 0x000fe80000000005 */
[----:B------:R1:W-:Y:S04]  /*8000*/  @P1 SYNCS.ARRIVE.TRANS64.RED.A1T0 RZ, [R0+URZ], RZ ;  /* 0x000000ff00ff19a7 */ /* 0x0003e800081004ff */
.L_x_109:
[----:B------:R-:W2:Y:S01]  /*8010*/  @P1 SYNCS.PHASECHK.TRANS64.TRYWAIT P0, [R3+URZ+0x60], R4 ;  /* 0x00006004030015a7 */ /* 0x000ea200080011ff */
[----:B------:R-:W-:Y:S01]  /*8020*/  UISETP.NE.AND UP0, UPT, UR37, URZ, UPT ;  /* 0x000000ff2500728c */ /* 0x000fe2000bf05270 */
[----:B------:R-:W-:Y:S01]  /*8030*/  BSSY B1, `(.L_x_110) ;  /* 0x0000035000017945 */ /* 0x000fe20003800000 */
[----:B------:R-:W-:Y:S02]  /*8040*/  UMOV UR4, 0xc0 ;  /* 0x000000c000047882 */ /* 0x000fe40000000000 */
[----:B------:R-:W-:Y:S01]  /*8050*/  USEL UR40, UR4, 0x20, !UP0 ;  /* 0x0000002004287887 */ /* 0x000fe2000c000000 */
[----:B--2---:R-:W-:Y:S01]  /*8060*/  @P1 SEL R102, RZ, 0x1, !P0 ;  /* 0x00000001ff661807 */ /* 0x004fe20004000000 */
[----:B------:R-:W-:Y:S10]  /*8070*/  @!P1 BRA `(.L_x_111) ;  /* 0x0000000000c09947 */ /* 0x000ff40003800000 */
[----:B------:R-:W-:Y:S01]  /*8080*/  ISETP.NE.AND P0, PT, R102, RZ, PT ;  /* 0x000000ff6600720c */ /* 0x000fe20003f05270 */
[----:B------:R-:W-:Y:S01]  /*8090*/  BSSY B0, `(.L_x_112) ;  /* 0x0000009000007945 */ /* 0x000fe20003800000 */
[----:B------:R-:W-:Y:S11]  /*80a0*/  ISETP.NE.AND P1, PT, R103, RZ, PT ;  /* 0x000000ff6700720c */ /* 0x000ff60003f25270 */
[----:B------:R-:W-:Y:S02]  /*80b0*/  @!UPT UIADD3 URZ, UPT, UPT, URZ, URZ, URZ ;  /* 0x000000fffffff290 */ /* 0x000fe4000fffe0ff */
[C---:B------:R-:W-:Y:S02]  /*80c0*/  @P1 IMAD R5, R101.reuse, 0x4000, R73 ;  /* 0x0000400065051824 */ /* 0x040fe400078e0249 */
[----:B------:R-:W-:Y:S01]  /*80d0*/  @P1 IMAD R4, R101, 0x4000, R92 ;  /* 0x0000400065041824 */ /* 0x000fe200078e025c */
[----:B------:R-:W-:Y:S06]  /*80e0*/  @P0 BRA `(.L_x_113) ;  /* 0x00000000000c0947 */ /* 0x000fec0003800000 */
[----:B-1----:R-:W-:Y:S04]  /*80f0*/  SHF.L.U32 R0, RZ, 0x1f, RZ ;  /* 0x0000001fff007819 */ /* 0x002fe800000006ff */
[----:B------:R-:W1:Y:S02]  /*8100*/  SYNCS.PHASECHK.TRANS64.TRYWAIT P0, [R3+URZ+0x60], R0 ;  /* 0x00006000030075a7 */ /* 0x000e6400080011ff */
[----:B-1----:R-:W-:Y:S05]  /*8110*/  @!P0 BRA `(.L_x_114) ;  /* 0x00000070006c8947 */ /* 0x002fea0003800000 */
.L_x_113:
[----:B------:R-:W-:Y:S05]  /*8120*/  BSYNC B0 ;  /* 0x0000000000007941 */ /* 0x000fea0003800000 */
.L_x_112:
[----:B------:R-:W-:Y:S11]  /*8130*/  ISETP.NE.AND P0, PT, R103, RZ, PT ;  /* 0x000000ff6700720c */ /* 0x000ff60003f05270 */
[----:B------:R-:W-:Y:S02]  /*8140*/  @!UPT UIADD3 URZ, UPT, UPT, URZ, URZ, URZ ;  /* 0x000000fffffff290 */ /* 0x000fe4000fffe0ff */
[----:B------:R2:W4:Y:S01]  /*8150*/  @P0 LDS R41, [R5+0x200] ;  /* 0x0002000005290984 */ /* 0x0005220000000800 */
[C---:B-1----:R-:W-:Y:S01]  /*8160*/  @P0 IMAD R0, R101.reuse, 0x4000, R79 ;  /* 0x0000400065000824 */ /* 0x042fe200078e024f */
[C---:B------:R-:W-:Y:S01]  /*8170*/  @P0 LEA R3, R101.reuse, R90, 0xe ;  /* 0x0000005a65030211 */ /* 0x040fe200078e70ff */
[----:B------:R-:W-:Y:S01]  /*8180*/  VIADD R101, R101, 0x1 ;  /* 0x0000000165657836 */ /* 0x000fe20000000000 */
[----:B------:R2:W1:Y:S04]  /*8190*/  @P0 LDS R45, [R5+0x400] ;  /* 0x00040000052d0984 */ /* 0x0004680000000800 */
        /* <DEDUP_REMOVED lines=14> */
[----:B------:R2:W1:Y:S04]  /*8280*/  @P0 LDS R43, [R0] ;  /* 0x00000000002b0984 */ /* 0x0004680000000800 */
        /* <DEDUP_REMOVED lines=14> */
[----:B----4-:R2:W1:Y:S02]  /*8370*/  @P0 LDS R72, [R3+0xe00] ;  /* 0x000e000003480984 */ /* 0x0104640000000800 */
.L_x_111:
[----:B------:R-:W-:Y:S05]  /*8380*/  BSYNC B1 ;  /* 0x0000000000017941 */ /* 0x000fea0003800000 */
.L_x_110:
[----:B------:R-:W-:Y:S05]  /*8390*/  VIADD R38, R37, UR40 ;  /* 0x0000002825267c36 */ /* 0x000fea0008000000 */
[----:B--2---:R-:W-:Y:S04]  /*83a0*/  SHF.R.U32.HI R3, RZ, 0x15, R38 ;  /* 0x00000015ff037819 */ /* 0x004fe80000011626 */
[----:B------:R-:W-:Y:S11]  /*83b0*/  LOP3.LUT P0, RZ, R3, 0x3, R80, 0x48, !PT ;  /* 0x0000000303ff7812 */ /* 0x000ff60007804850 */
[----:B------:R-:W-:Y:S02]  /*83c0*/  @!UPT UIADD3 URZ, UPT, UPT, URZ, URZ, URZ ;  /* 0x000000fffffff290 */ /* 0x000fe4000fffe0ff */
[----:B------:R-:W-:Y:S05]  /*83d0*/  @!P0 BRA `(.L_x_115) ;  /* 0x0000000000408947 */ /* 0x000fea0003800000 */
[----:B------:R-:W2:Y:S01]  /*83e0*/  LDCU.64 UR8, c[0x4][0x70] ;  /* 0x01000e00ff0877ac */ /* 0x000ea20008000a00 */
[----:B------:R-:W-:Y:S01]  /*83f0*/  MOV R15, 0x0 ;  /* 0x00000000000f7802 */ /* 0x000fe20000000f00 */
[----:B------:R-:W-:Y:S02]  /*8400*/  HFMA2 R12, -RZ, RZ, 0, 5.9604644775390625e-08 ;  /* 0x00000001ff0c7431 */ /* 0x000fe400000001ff */
[----:B------:R-:W-:Y:S02]  /*8410*/  IMAD.MOV.U32 R8, RZ, RZ, 0x192 ;  /* 0x00000192ff087424 */ /* 0x000fe400078e00ff */
[----:B------:R-:W-:Y:S01]  /*8420*/  IMAD.MOV.U32 R13, RZ, RZ, RZ ;  /* 0x000000ffff0d7224 */ /* 0x000fe200078e00ff */
[----:B------:R-:W4:Y:S01]  /*8430*/  LDCU.64 UR6, c[0x4][0x78] ;  /* 0x01000f00ff0677ac */ /* 0x000f220008000a00 */
[----:B------:R-:W1:Y:S01]  /*8440*/  LDC.64 R14, c[0x4][R15] ;  /* 0x010000000f0e7b82 */ /* 0x000e620000000a00 */
[----:B------:R-:W5:Y:S01]  /*8450*/  LDCU.64 UR4, c[0x4][0x10] ;  /* 0x01000200ff0477ac */ /* 0x000f620008000a00 */
[----:B--2---:R-:W-:Y:S01]  /*8460*/  MOV R5, UR9 ;  /* 0x0000000900057c02 */ /* 0x004fe20008000f00 */
[----:B------:R-:W-:Y:S01]  /*8470*/  IMAD.U32 R4, RZ, RZ, UR8 ;  /* 0x00000008ff047e24 */ /* 0x000fe2000f8e00ff */
[----:B----4-:R-:W-:Y:S01]  /*8480*/  MOV R7, UR7 ;  /* 0x0000000700077c02 */ /* 0x010fe20008000f00 */
[----:B------:R-:W-:Y:S01]  /*8490*/  IMAD.U32 R6, RZ, RZ, UR6 ;  /* 0x00000006ff067e24 */ /* 0x000fe2000f8e00ff */
[----:B-----5:R-:W-:Y:S01]  /*84a0*/  MOV R11, UR5 ;  /* 0x00000005000b7c02 */ /* 0x020fe20008000f00 */
[----:B------:R-:W-:Y:S02]  /*84b0*/  IMAD.U32 R10, RZ, RZ, UR4 ;  /* 0x00000004ff0a7e24 */ /* 0x000fe4000f8e00ff */
[----:B------:R-:W-:Y:S07]  /*84c0*/  LEPC R20, `(.L_x_115) ;  /* 0x000000001014794e */ /* 0x000fee0000000000 */
[----:B-1-3--:R-:W-:Y:S05]  /*84d0*/  CALL.ABS.NOINC R14 ;  /* 0x000000000e007343 */ /* 0x00afea0003c00000 */
.L_x_115:
[----:B------:R-:W-:Y:S05]  /*84e0*/  WARPSYNC.ALL ;  /* 0x0000000000007948 */ /* 0x000fea0003800000 */
[----:B------:R-:W-:Y:S01]  /*84f0*/  R2UR UR4, R38 ;  /* 0x00000000260472ca */ /* 0x000fe200000e0000 */
[----:B------:R-:W-:Y:S01]  /*8500*/  BSSY.RECONVERGENT B0, `(.L_x_116) ;  /* 0x000008b000007945 */ /* 0x000fe20003800200 */
[----:B------:R-:W-:Y:S02]  /*8510*/  ISETP.NE.AND P6, PT, R100, RZ, PT ;  /* 0x000000ff6400720c */ /* 0x000fe40003fc5270 */
[----:B------:R-:W-:Y:S02]  /*8520*/  ISETP.NE.AND P0, PT, R95, RZ, PT ;  /* 0x000000ff5f00720c */ /* 0x000fe40003f05270 */
[----:B------:R-:W-:Y:S02]  /*8530*/  MOV R3, UR52 ;  /* 0x0000003400037c02 */ /* 0x000fe40008000f00 */
[----:B-1----:R-:W-:Y:S05]  /*8540*/  MOV R0, UR54 ;  /* 0x0000003600007c02 */ /* 0x002fea0008000f00 */
[----:B------:R-:W1:Y:S02]  /*8550*/  LDTM.x32 R4, tmem[UR4] ;  /* 0x00000004000479ee */ /* 0x000e6400082c0000 */
[----:B------:R-:W-:Y:S02]  /*8560*/  @P6 LEA R3, R3, UR46, 0x3 ;  /* 0x0000002e03036c11 */ /* 0x000fe4000f8e18ff */
[----:B------:R-:W-:Y:S02]  /*8570*/  @P6 SHF.L.U32 R104, RZ, 0x1f, RZ ;  /* 0x0000001fff686819 */ /* 0x000fe400000006ff */
[----:B------:R-:W-:Y:S04]  /*8580*/  @P6 IADD3 R3, PT, PT, R3, 0x80, RZ ;  /* 0x0000008003036810 */ /* 0x000fe80007ffe0ff */
[----:B------:R-:W-:Y:S02]  /*8590*/  @P6 PRMT R0, R0, 0x654, R3 ;  /* 0x0000065400006816 */ /* 0x000fe40000000003 */
[----:B------:R-:W-:Y:S01]  /*85a0*/  LEA R3, R101, UR46, 0x3 ;  /* 0x0000002e65037c11 */ /* 0x000fe2000f8e18ff */
[C---:B-1----:R-:W-:Y:S02]  /*85b0*/  IMAD R4, R36.reuse, R4, RZ ;  /* 0x0000000424047224 */ /* 0x042fe400078e02ff */
        /* <DEDUP_REMOVED lines=100> */
[----:B--2---:R-:W2:Y:S02]  /*8c00*/  FENCE.VIEW.ASYNC.S ;  /* 0x00000000000073c6 */ /* 0x004ea40000000000 */
[----:B--2---:R-:W-:Y:S06]  /*8c10*/  BAR.SYNC.DEFER_BLOCKING 0x1, 0x80 ;  /* 0x0042000000007b1d */ /* 0x004fec0000010000 */
[----:B------:R-:W-:Y:S05]  /*8c20*/  @P0 BRA `(.L_x_117) ;  /* 0x0000000000600947 */ /* 0x000fea0003800000 */
[----:B------:R-:W-:Y:S02]  /*8c30*/  UIADD3 UR4, UP0, UPT, UR56, 0x880, URZ ;  /* 0x0000088038047890 */ /* 0x000fe4000ff1e0ff */
[----:B------:R-:W-:Y:S02]  /*8c40*/  UIADD3 UR10, UPT, UPT, UR53, UR40, URZ ;  /* 0x00000028350a7290 */ /* 0x000fe4000fffe0ff */
[----:B------:R-:W-:Y:S02]  /*8c50*/  UIADD3 UR8, UPT, UPT, UR46, 0x4200, URZ ;  /* 0x000042002e087890 */ /* 0x000fe4000fffe0ff */
[----:B------:R-:W-:Y:S01]  /*8c60*/  UIADD3.X UR5, UPT, UPT, URZ, UR57, URZ, UP0, !UPT ;  /* 0x00000039ff057290 */ /* 0x000fe200087fe4ff */
[----:B------:R-:W-:Y:S01]  /*8c70*/  UMOV UR9, UR49 ;  /* 0x0000003100097c82 */ /* 0x000fe20008000000 */
[----:B------:R-:W-:Y:S01]  /*8c80*/  UMOV UR11, UR36 ;  /* 0x00000024000b7c82 */ /* 0x000fe20008000000 */
[----:B------:R-:W-:Y:S02]  /*8c90*/  UIADD3 UR17, UPT, UPT, UR49, 0x20, URZ ;  /* 0x0000002031117890 */ /* 0x000fe4000fffe0ff */
[----:B------:R-:W-:Y:S01]  /*8ca0*/  UIADD3 UR16, UPT, UPT, UR46, 0x5200, URZ ;  /* 0x000052002e107890 */ /* 0x000fe2000fffe0ff */
[----:B------:R-:W-:Y:S03]  /*8cb0*/  UMOV UR19, UR36 ;  /* 0x0000002400137c82 */ /* 0x000fe60008000000 */
[----:B------:R2:W-:Y:S01]  /*8cc0*/  UTMASTG.3D [UR8], [UR4] ;  /* 0x00000008040073b5 */ /* 0x0005e20008010000 */
[----:B------:R-:W-:Y:S01]  /*8cd0*/  UMOV UR18, UR10 ;  /* 0x0000000a00127c82 */ /* 0x000fe20008000000 */
[----:B------:R-:W-:Y:S02]  /*8ce0*/  UIADD3 UR21, UPT, UPT, UR49, 0x40, URZ ;  /* 0x0000004031157890 */ /* 0x000fe4000fffe0ff */
[----:B------:R-:W-:Y:S01]  /*8cf0*/  UIADD3 UR20, UPT, UPT, UR46, 0x6200, URZ ;  /* 0x000062002e147890 */ /* 0x000fe2000fffe0ff */
[----:B------:R-:W-:Y:S01]  /*8d00*/  UMOV UR23, UR36 ;  /* 0x0000002400177c82 */ /* 0x000fe20008000000 */
[----:B------:R-:W-:Y:S01]  /*8d10*/  UMOV UR22, UR10 ;  /* 0x0000000a00167c82 */ /* 0x000fe20008000000 */
[----:B------:R2:W-:Y:S01]  /*8d20*/  UTMASTG.3D [UR16], [UR4] ;  /* 0x00000010040073b5 */ /* 0x0005e20008010000 */
[----:B------:R-:W-:Y:S02]  /*8d30*/  UIADD3 UR13, UPT, UPT, UR49, 0x60, URZ ;  /* 0x00000060310d7890 */ /* 0x000fe4000fffe0ff */
[----:B------:R-:W-:Y:S01]  /*8d40*/  UIADD3 UR12, UPT, UPT, UR46, 0x7200, URZ ;  /* 0x000072002e0c7890 */ /* 0x000fe2000fffe0ff */
[----:B------:R-:W-:Y:S01]  /*8d50*/  UMOV UR15, UR36 ;  /* 0x00000024000f7c82 */ /* 0x000fe20008000000 */
[----:B------:R-:W-:Y:S01]  /*8d60*/  UMOV UR14, UR10 ;  /* 0x0000000a000e7c82 */ /* 0x000fe20008000000 */
[----:B------:R2:W-:Y:S06]  /*8d70*/  UTMASTG.3D [UR20], [UR4] ;  /* 0x00000014040073b5 */ /* 0x0005ec0008010000 */
[----:B------:R2:W-:Y:S01]  /*8d80*/  UTMASTG.3D [UR12], [UR4] ;  /* 0x0000000c040073b5 */ /* 0x0005e20008010000 */
[----:B------:R0:W-:Y:S01]  /*8d90*/  UTMACMDFLUSH ;  /* 0x00000000000079b7 */ /* 0x0001e20000000000 */
[----:B--2---:R-:W-:Y:S04]  /*8da0*/  DEPBAR.LE SB0, 0x1 ;  /* 0x000080400000791a */ /* 0x004fe80000000000 */
.L_x_117:
[----:B------:R-:W-:Y:S05]  /*8db0*/  BSYNC.RECONVERGENT B0 ;  /* 0x0000000000007941 */ /* 0x000fea0003800200 */
.L_x_116:
[----:B------:R-:W-:Y:S01]  /*8dc0*/  BAR.SYNC.DEFER_BLOCKING 0x1, 0x80 ;  /* 0x0042000000007b1d */ /* 0x000fe20000010000 */
[----:B------:R-:W-:Y:S02]  /*8dd0*/  UIADD3 UR5, UPT, UPT, UR52, 0x1, URZ ;  /* 0x0000000134057890 */ /* 0x000fe4000fffe0ff */
[----:B------:R-:W-:Y:S02]  /*8de0*/  UISETP.NE.AND UP0, UPT, UR37, URZ, UPT ;  /* 0x000000ff2500728c */ /* 0x000fe4000bf05270 */
[----:B------:R-:W-:Y:S04]  /*8df0*/  UISETP.NE.AND UP1, UPT, UR5, 0x4, UPT ;  /* 0x000000040500788c */ /* 0x000fe8000bf25270 */
[----:B------:R-:W-:Y:S01]  /*8e00*/  USEL UR48, UR5, URZ, UP1 ;  /* 0x000000ff05307287 */ /* 0x000fe20008800000 */
[----:B------:R2:W-:Y:S01]  /*8e10*/  @P6 SYNCS.ARRIVE.TRANS64.RED.A1T0 RZ, [R0+URZ], RZ ;  /* 0x000000ff00ff69a7 */ /* 0x0005e200081004ff */
[----:B------:R-:W-:Y:S01]  /*8e20*/  UMOV UR4, 0xa0 ;  /* 0x000000a000047882 */ /* 0x000fe20000000000 */
[----:B------:R-:W-:Y:S01]  /*8e30*/  BSSY B1, `(.L_x_118) ;  /* 0x0000035000017945 */ /* 0x000fe20003800000 */
[----:B------:R-:W-:Y:S01]  /*8e40*/  USEL UR40, UR4, 0x40, !UP0 ;  /* 0x0000004004287887 */ /* 0x000fe2000c000000 */
[----:B------:R-:W4:Y:S02]  /*8e50*/  @P6 SYNCS.PHASECHK.TRANS64.TRYWAIT P0, [R3+URZ+0x60], R104 ;  /* 0x00006068030065a7 */ /* 0x000f2400080011ff */
[----:B----4-:R-:W-:Y:S01]  /*8e60*/  @P6 SEL R102, RZ, 0x1, !P0 ;  /* 0x00000001ff666807 */ /* 0x010fe20004000000 */
[----:B--2---:R-:W-:Y:S08]  /*8e70*/  @!P6 BRA `(.L_x_119) ;  /* 0x0000000000c0e947 */ /* 0x004ff00003800000 */
[----:B------:R-:W-:Y:S01]  /*8e80*/  ISETP.NE.AND P0, PT, R102, RZ, PT ;  /* 0x000000ff6600720c */ /* 0x000fe20003f05270 */
[----:B------:R-:W-:Y:S01]  /*8e90*/  BSSY B0, `(.L_x_120) ;  /* 0x0000009000007945 */ /* 0x000fe20003800000 */
[----:B------:R-:W-:Y:S11]  /*8ea0*/  ISETP.NE.AND P1, PT, R103, RZ, PT ;  /* 0x000000ff6700720c */ /* 0x000ff60003f25270 */
[----:B------:R-:W-:Y:S02]  /*8eb0*/  @!UPT UIADD3 URZ, UPT, UPT, URZ, URZ, URZ ;  /* 0x000000fffffff290 */ /* 0x000fe4000fffe0ff */
[C---:B-1----:R-:W-:Y:S02]  /*8ec0*/  @P1 IMAD R4, R101.reuse, 0x4000, R73 ;  /* 0x0000400065041824 */ /* 0x042fe400078e0249 */
[----:B------:R-:W-:Y:S01]  /*8ed0*/  @P1 IMAD R0, R101, 0x4000, R92 ;  /* 0x0000400065001824 */ /* 0x000fe200078e025c */
[----:B------:R-:W-:Y:S06]  /*8ee0*/  @P0 BRA `(.L_x_121) ;  /* 0x00000000000c0947 */ /* 0x000fec0003800000 */
[----:B------:R-:W-:Y:S04]  /*8ef0*/  SHF.L.U32 R6, RZ, 0x1f, RZ ;  /* 0x0000001fff067819 */ /* 0x000fe800000006ff */
[----:B------:R-:W1:Y:S02]  /*8f00*/  SYNCS.PHASECHK.TRANS64.TRYWAIT P0, [R3+URZ+0x60], R6 ;  /* 0x00006006030075a7 */ /* 0x000e6400080011ff */
[----:B-1----:R-:W-:Y:S05]  /*8f10*/  @!P0 BRA `(.L_x_122) ;  /* 0x0000006400008947 */ /* 0x002fea0003800000 */
.L_x_121:
[----:B------:R-:W-:Y:S05]  /*8f20*/  BSYNC B0 ;  /* 0x0000000000007941 */ /* 0x000fea0003800000 */
.L_x_120:
        /* <DEDUP_REMOVED lines=37> */
.L_x_119:
[----:B------:R-:W-:Y:S05]  /*9180*/  BSYNC B1 ;  /* 0x0000000000017941 */ /* 0x000fea0003800000 */
.L_x_118:
[----:B------:R-:W-:Y:S05]  /*9190*/  VIADD R38, R37, UR40 ;  /* 0x0000002825267c36 */ /* 0x000fea0008000000 */
[----:B--2---:R-:W-:Y:S04]  /*91a0*/  SHF.R.U32.HI R3, RZ, 0x15, R38 ;  /* 0x00000015ff037819 */ /* 0x004fe80000011626 */
[----:B------:R-:W-:Y:S11]  /*91b0*/  LOP3.LUT P0, RZ, R3, 0x3, R80, 0x48, !PT ;  /* 0x0000000303ff7812 */ /* 0x000ff60007804850 */
[----:B------:R-:W-:Y:S02]  /*91c0*/  @!UPT UIADD3 URZ, UPT, UPT, URZ, URZ, URZ ;  /* 0x000000fffffff290 */ /* 0x000fe4000fffe0ff */
[----:B------:R-:W-:Y:S05]  /*91d0*/  @!P0 BRA `(.L_x_123) ;  /* 0x0000000000408947 */ /* 0x000fea0003800000 */
[----:B------:R-:W2:Y:S01]  /*91e0*/  LDCU.64 UR8, c[0x4][0x70] ;  /* 0x01000e00ff0877ac */ /* 0x000ea20008000a00 */
[----:B-1----:R-:W-:Y:S01]  /*91f0*/  MOV R15, 0x0 ;  /* 0x00000000000f7802 */ /* 0x002fe20000000f00 */
[----:B------:R-:W-:Y:S02]  /*9200*/  HFMA2 R12, -RZ, RZ, 0, 5.9604644775390625e-08 ;  /* 0x00000001ff0c7431 */ /* 0x000fe400000001ff */
[----:B------:R-:W-:Y:S02]  /*9210*/  IMAD.MOV.U32 R8, RZ, RZ, 0x192 ;  /* 0x00000192ff087424 */ /* 0x000fe400078e00ff */
[----:B------:R-:W-:Y:S01]  /*9220*/  IMAD.MOV.U32 R13, RZ, RZ, RZ ;  /* 0x000000ffff0d7224 */ /* 0x000fe200078e00ff */
[----:B------:R-:W1:Y:S01]  /*9230*/  LDCU.64 UR6, c[0x4][0x78] ;  /* 0x01000f00ff0677ac */ /* 0x000e620008000a00 */
[----:B------:R-:W4:Y:S01]  /*9240*/  LDC.64 R14, c[0x4][R15] ;  /* 0x010000000f0e7b82 */ /* 0x000f220000000a00 */
[----:B------:R-:W5:Y:S01]  /*9250*/  LDCU.64 UR4, c[0x4][0x10] ;  /* 0x01000200ff0477ac */ /* 0x000f620008000a00 */
[----:B--2---:R-:W-:Y:S01]  /*9260*/  MOV R5, UR9 ;  /* 0x0000000900057c02 */ /* 0x004fe20008000f00 */
[----:B------:R-:W-:Y:S01]  /*9270*/  IMAD.U32 R4, RZ, RZ, UR8 ;  /* 0x00000008ff047e24 */ /* 0x000fe2000f8e00ff */
[----:B-1----:R-:W-:Y:S01]  /*9280*/  MOV R7, UR7 ;  /* 0x0000000700077c02 */ /* 0x002fe20008000f00 */
[----:B------:R-:W-:Y:S01]  /*9290*/  IMAD.U32 R6, RZ, RZ, UR6 ;  /* 0x00000006ff067e24 */ /* 0x000fe2000f8e00ff */
[----:B-----5:R-:W-:Y:S01]  /*92a0*/  MOV R11, UR5 ;  /* 0x00000005000b7c02 */ /* 0x020fe20008000f00 */
[----:B------:R-:W-:Y:S02]  /*92b0*/  IMAD.U32 R10, RZ, RZ, UR4 ;  /* 0x00000004ff0a7e24 */ /* 0x000fe4000f8e00ff */
[----:B------:R-:W-:Y:S07]  /*92c0*/  LEPC R20, `(.L_x_123) ;  /* 0x000000001014794e */ /* 0x000fee0000000000 */
[----:B---34-:R-:W-:Y:S05]  /*92d0*/  CALL.ABS.NOINC R14 ;  /* 0x000000000e007343 */ /* 0x018fea0003c00000 */
.L_x_123:
[----:B------:R-:W-:Y:S05]  /*92e0*/  WARPSYNC.ALL ;  /* 0x0000000000007948 */ /* 0x000fea0003800000 */
[----:B------:R-:W-:Y:S01]  /*92f0*/  R2UR UR4, R38 ;  /* 0x00000000260472ca */ /* 0x000fe200000e0000 */
[----:B------:R-:W-:Y:S01]  /*9300*/  BSSY.RECONVERGENT B0, `(.L_x_124) ;  /* 0x000008b000007945 */ /* 0x000fe20003800200 */
[----:B------:R-:W-:Y:S02]  /*9310*/  ISETP.NE.AND P6, PT, R100, RZ, PT ;  /* 0x000000ff6400720c */ /* 0x000fe40003fc5270 */
[----:B------:R-:W-:Y:S02]  /*9320*/  ISETP.NE.AND P0, PT, R95, RZ, PT ;  /* 0x000000ff5f00720c */ /* 0x000fe40003f05270 */
[----:B------:R-:W-:Y:S02]  /*9330*/  MOV R3, UR48 ;  /* 0x0000003000037c02 */ /* 0x000fe40008000f00 */
[----:B------:R-:W-:Y:S05]  /*9340*/  MOV R0, UR54 ;  /* 0x0000003600007c02 */ /* 0x000fea0008000f00 */
[----:B-1----:R-:W1:Y:S02]  /*9350*/  LDTM.x32 R4, tmem[UR4] ;  /* 0x00000004000479ee */ /* 0x002e6400082c0000 */
        /* <DEDUP_REMOVED lines=133> */
.L_x_125:
[----:B------:R-:W-:Y:S05]  /*9bb0*/  BSYNC.RECONVERGENT B0 ;  /* 0x0000000000007941 */ /* 0x000fea0003800200 */
.L_x_124:
[----:B------:R-:W-:Y:S01]  /*9bc0*/  BAR.SYNC.DEFER_BLOCKING 0x1, 0x80 ;  /* 0x0042000000007b1d */ /* 0x000fe20000010000 */
[----:B------:R-:W-:Y:S01]  /*9bd0*/  UIADD3 UR5, UPT, UPT, UR48, 0x1, URZ ;  /* 0x0000000130057890 */ /* 0x000fe2000fffe0ff */
[----:B------:R-:W-:Y:S01]  /*9be0*/  HFMA2 R39, -RZ, RZ, 0, 0 ;  /* 0x00000000ff277431 */ /* 0x000fe200000001ff */
        /* <DEDUP_REMOVED lines=20> */
.L_x_129:
[----:B------:R-:W-:Y:S05]  /*9d30*/  BSYNC B0 ;  /* 0x0000000000007941 */ /* 0x000fea0003800000 */
.L_x_128:
[----:B------:R-:W-:Y:S11]  /*9d40*/  ISETP.NE.AND P0, PT, R103, RZ, PT ;  /* 0x000000ff6700720c */ /* 0x000ff60003f05270 */
[----:B------:R-:W-:Y:S02]  /*9d50*/  @!UPT UIADD3 URZ, UPT, UPT, URZ, URZ, URZ ;  /* 0x000000fffffff290 */ /* 0x000fe4000fffe0ff */
[----:B------:R2:W4:Y:S01]  /*9d60*/  @P0 LDS R41, [R4+0x200] ;  /* 0x0002000004290984 */ /* 0x0005220000000800 */
[C---:B-1----:R-:W-:Y:S02]  /*9d70*/  @P0 IMAD R3, R101.reuse, 0x4000, R79 ;  /* 0x0000400065030824 */ /* 0x042fe400078e024f */
[C---:B------:R-:W-:Y:S01]  /*9d80*/  @P0 IMAD R5, R101.reuse, 0x4000, R90 ;  /* 0x0000400065050824 */ /* 0x040fe200078e025a */
[----:B------:R2:W1:Y:S01]  /*9d90*/  @P0 LDS R45, [R4+0x400] ;  /* 0x00040000042d0984 */ /* 0x0004620000000800 */
[----:B------:R-:W-:Y:S03]  /*9da0*/  VIADD R101, R101, 0x1 ;  /* 0x0000000165657836 */ /* 0x000fe60000000000 */
        /* <DEDUP_REMOVED lines=29> */
[----:B------:R2:W1:Y:S01]  /*9f80*/  @P0 LDS R72, [R5+0xe00] ;  /* 0x000e000005480984 */ /* 0x0004620000000800 */
[C---:B------:R-:W-:Y:S04]  /*9f90*/  ISETP.NE.AND P0, PT, R101.reuse, 0x4, PT ;  /* 0x000000046500780c */ /* 0x040fe80003f05270 */
[----:B------:R-:W-:Y:S02]  /*9fa0*/  SEL R101, R101, RZ, P0 ;  /* 0x000000ff65657207 */ /* 0x000fe40000000000 */
[----:B----4-:R-:W-:Y:S02]  /*9fb0*/  SEL R39, RZ, 0x1, P0 ;  /* 0x00000001ff277807 */ /* 0x010fe40000000000 */
.L_x_127:
[----:B------:R-:W-:Y:S05]  /*9fc0*/  BSYNC B1 ;  /* 0x0000000000017941 */ /* 0x000fea0003800000 */
.L_x_126:
        /* <DEDUP_REMOVED lines=21> */
.L_x_131:
        /* <DEDUP_REMOVED lines=9> */
[----:B------:R-:W-:Y:S02]  /*a1b0*/  @P6 SHF.L.U32 R104, R39, 0x1f, RZ ;  /* 0x0000001f27686819 */ /* 0x000fe400000006ff */
        /* <DEDUP_REMOVED lines=131> */
.L_x_133:
[----:B------:R-:W-:Y:S05]  /*a9f0*/  BSYNC.RECONVERGENT B0 ;  /* 0x0000000000007941 */ /* 0x000fea0003800200 */
.L_x_132:
        /* <DEDUP_REMOVED lines=19> */
[----:B------:R-:W-:Y:S04]  /*ab30*/  SHF.L.U32 R6, R39, 0x1f, RZ ;  /* 0x0000001f27067819 */ /* 0x000fe800000006ff */
[----:B------:R-:W1:Y:S02]  /*ab40*/  SYNCS.PHASECHK.TRANS64.TRYWAIT P0, [R3+URZ+0x60], R6 ;  /* 0x00006006030075a7 */ /* 0x000e6400080011ff */
[----:B-1----:R-:W-:Y:S05]  /*ab50*/  @!P0 BRA `(.L_x_138) ;  /* 0x0000004800188947 */ /* 0x002fea0003800000 */
.L_x_137:
[----:B------:R-:W-:Y:S05]  /*ab60*/  BSYNC B0 ;  /* 0x0000000000007941 */ /* 0x000fea0003800000 */
.L_x_136:
[----:B------:R-:W-:Y:S11]  /*ab70*/  ISETP.NE.AND P0, PT, R103, RZ, PT ;  /* 0x000000ff6700720c */ /* 0x000ff60003f05270 */
[----:B------:R-:W-:Y:S02]  /*ab80*/  @!UPT UIADD3 URZ, UPT, UPT, URZ, URZ, URZ ;  /* 0x000000fffffff290 */ /* 0x000fe4000fffe0ff */
[----:B------:R-:W2:Y:S01]  /*ab90*/  @P0 LDS R41, [R4+0x200] ;  /* 0x0002000004290984 */ /* 0x000ea20000000800 */
[C---:B-1----:R-:W-:Y:S02]  /*aba0*/  @P0 IMAD R3, R101.reuse, 0x4000, R79 ;  /* 0x0000400065030824 */ /* 0x042fe400078e024f */
[C---:B------:R-:W-:Y:S01]  /*abb0*/  @P0 IMAD R5, R101.reuse, 0x4000, R90 ;  /* 0x0000400065050824 */ /* 0x040fe200078e025a */
[----:B------:R-:W4:Y:S01]  /*abc0*/  @P0 LDS R45, [R4+0x400] ;  /* 0x00040000042d0984 */ /* 0x000f220000000800 */
[----:B------:R-:W-:Y:S03]  /*abd0*/  VIADD R101, R101, 0x1 ;  /* 0x0000000165657836 */ /* 0x000fe60000000000 */
[----:B------:R-:W1:Y:S04]  /*abe0*/  @P0 LDS R49, [R4+0x600] ;  /* 0x0006000004310984 */ /* 0x000e680000000800 */
        /* <DEDUP_REMOVED lines=30> */
[----:B-----5:R-:W-:Y:S02]  /*add0*/  SEL R0, RZ, 0x1, P0 ;  /* 0x00000001ff007807 */ /* 0x020fe40000000000 */
[----:B------:R-:W-:Y:S02]  /*ade0*/  SEL R101, R101, RZ, P0 ;  /* 0x000000ff65657207 */ /* 0x000fe40000000000 */
[----:B--2-4-:R-:W-:Y:S02]  /*adf0*/  LOP3.LUT R39, R39, R0, RZ, 0x3c, !PT ;  /* 0x0000000027277212 */ /* 0x014fe400078e3cff */
.L_x_135:
[----:B------:R-:W-:Y:S05]  /*ae00*/  BSYNC B1 ;  /* 0x0000000000017941 */ /* 0x000fea0003800000 */
.L_x_134:
[----:B------:R-:W-:Y:S05]  /*ae10*/  VIADD R38, R37, UR40 ;  /* 0x0000002825267c36 */ /* 0x000fea0008000000 */
[----:B-1----:R-:W-:Y:S04]  /*ae20*/  SHF.R.U32.HI R3, RZ, 0x15, R38 ;  /* 0x00000015ff037819 */ /* 0x002fe80000011626 */
[----:B------:R-:W-:Y:S11]  /*ae30*/  LOP3.LUT P0, RZ, R3, 0x3, R80, 0x48, !PT ;  /* 0x0000000303ff7812 */ /* 0x000ff60007804850 */
[----:B------:R-:W-:Y:S02]  /*ae40*/  @!UPT UIADD3 URZ, UPT, UPT, URZ, URZ, URZ ;  /* 0x000000fffffff290 */ /* 0x000fe4000fffe0ff */
[----:B------:R-:W-:Y:S05]  /*ae50*/  @!P0 BRA `(.L_x_139) ;  /* 0x0000000000408947 */ /* 0x000fea0003800000 */
[----:B------:R-:W1:Y:S01]  /*ae60*/  LDCU.64 UR8, c[0x4][0x70] ;  /* 0x01000e00ff0877ac */ /* 0x000e620008000a00 */
[----:B------:R-:W-:Y:S01]  /*ae70*/  MOV R15, 0x0 ;  /* 0x00000000000f7802 */ /* 0x000fe20000000f00 */
[----:B------:R-:W-:Y:S02]  /*ae80*/  HFMA2 R12, -RZ, RZ, 0, 5.9604644775390625e-08 ;  /* 0x00000001ff0c7431 */ /* 0x000fe400000001ff */
[----:B------:R-:W-:Y:S02]  /*ae90*/  IMAD.MOV.U32 R8, RZ, RZ, 0x192 ;  /* 0x00000192ff087424 */ /* 0x000fe400078e00ff */
[----:B------:R-:W-:Y:S01]  /*aea0*/  IMAD.MOV.U32 R13, RZ, RZ, RZ ;  /* 0x000000ffff0d7224 */ /* 0x000fe200078e00ff */
[----:B------:R-:W2:Y:S01]  /*aeb0*/  LDCU.64 UR6, c[0x4][0x78] ;  /* 0x01000f00ff0677ac */ /* 0x000ea20008000a00 */
[----:B------:R-:W4:Y:S01]  /*aec0*/  LDC.64 R14, c[0x4][R15] ;  /* 0x010000000f0e7b82 */ /* 0x000f220000000a00 */
[----:B------:R-:W5:Y:S01]  /*aed0*/  LDCU.64 UR4, c[0x4][0x10] ;  /* 0x01000200ff0477ac */ /* 0x000f620008000a00 */
[----:B-1----:R-:W-:Y:S01]  /*aee0*/  MOV R5, UR9 ;  /* 0x0000000900057c02 */ /* 0x002fe20008000f00 */
[----:B------:R-:W-:Y:S01]  /*aef0*/  IMAD.U32 R4, RZ, RZ, UR8 ;  /* 0x00000008ff047e24 */ /* 0x000fe2000f8e00ff */
[----:B--2---:R-:W-:Y:S01]  /*af00*/  MOV R7, UR7 ;  /* 0x0000000700077c02 */ /* 0x004fe20008000f00 */
[----:B------:R-:W-:Y:S01]  /*af10*/  IMAD.U32 R6, RZ, RZ, UR6 ;  /* 0x00000006ff067e24 */ /* 0x000fe2000f8e00ff */
[----:B-----5:R-:W-:Y:S01]  /*af20*/  MOV R11, UR5 ;  /* 0x00000005000b7c02 */ /* 0x020fe20008000f00 */
[----:B------:R-:W-:Y:S02]  /*af30*/  IMAD.U32 R10, RZ, RZ, UR4 ;  /* 0x00000004ff0a7e24 */ /* 0x000fe4000f8e00ff */
[----:B------:R-:W-:Y:S07]  /*af40*/  LEPC R20, `(.L_x_139) ;  /* 0x000000001014794e */ /* 0x000fee0000000000 */
[----:B---34-:R-:W-:Y:S05]  /*af50*/  CALL.ABS.NOINC R14 ;  /* 0x000000000e007343 */ /* 0x018fea0003c00000 */
.L_x_139:
[----:B------:R-:W-:Y:S05]  /*af60*/  WARPSYNC.ALL ;  /* 0x0000000000007948 */ /* 0x000fea0003800000 */
[----:B------:R-:W-:Y:S01]  /*af70*/  R2UR UR4, R38 ;  /* 0x00000000260472ca */ /* 0x000fe200000e0000 */
[----:B------:R-:W-:Y:S01]  /*af80*/  BSSY.RECONVERGENT B0, `(.L_x_140) ;  /* 0x000008d000007945 */ /* 0x000fe20003800200 */
[----:B------:R-:W-:Y:S02]  /*af90*/  ISETP.NE.AND P6, PT, R100, RZ, PT ;  /* 0x000000ff6400720c */ /* 0x000fe40003fc5270 */
[----:B------:R-:W-:Y:S02]  /*afa0*/  ISETP.NE.AND P0, PT, R95, RZ, PT ;  /* 0x000000ff5f00720c */ /* 0x000fe40003f05270 */
[----:B------:R-:W-:Y:S02]  /*afb0*/  MOV R3, UR50 ;  /* 0x0000003200037c02 */ /* 0x000fe40008000f00 */
[----:B------:R-:W-:Y:S05]  /*afc0*/  MOV R0, UR54 ;  /* 0x0000003600007c02 */ /* 0x000fea0008000f00 */
[----:B------:R-:W1:Y:S02]  /*afd0*/  LDTM.x32 R4, tmem[UR4] ;  /* 0x00000004000479ee */ /* 0x000e6400082c0000 */
        /* <DEDUP_REMOVED lines=109> */
[----:B------:R-:W-:Y:S02]  /*b6b0*/  UIADD3 UR5, UPT, UPT, UR46, 0x200, URZ ;  /* 0x000002002e057890 */ /* 0x000fe4000fffe0ff */
[----:B------:R-:W-:Y:S02]  /*b6c0*/  UIADD3 UR4, UP0, UPT, UR56, 0x880, URZ ;  /* 0x0000088038047890 */ /* 0x000fe4000ff1e0ff */
[----:B------:R-:W-:Y:S02]  /*b6d0*/  UIADD3 UR10, UPT, UPT, UR53, UR40, URZ ;  /* 0x00000028350a7290 */ /* 0x000fe4000fffe0ff */
[----:B------:R-:W-:Y:S01]  /*b6e0*/  MOV R88, UR5 ;  /* 0x0000000500587c02 */ /* 0x000fe20008000f00 */
[----:B------:R-:W-:Y:S01]  /*b6f0*/  UIADD3.X UR5, UPT, UPT, URZ, UR57, URZ, UP0, !UPT ;  /* 0x00000039ff057290 */ /* 0x000fe200087fe4ff */
[----:B------:R-:W-:Y:S02]  /*b700*/  UMOV UR9, UR49 ;  /* 0x0000003100097c82 */ /* 0x000fe40008000000 */
[----:B------:R-:W-:Y:S01]  /*b710*/  R2UR UR8, R88 ;  /* 0x00000000580872ca */ /* 0x000fe200000e0000 */
[----:B------:R-:W-:Y:S01]  /*b720*/  UMOV UR11, UR36 ;  /* 0x00000024000b7c82 */ /* 0x000fe20008000000 */
[----:B------:R-:W-:Y:S02]  /*b730*/  UIADD3 UR17, UPT, UPT, UR49, 0x20, URZ ;  /* 0x0000002031117890 */ /* 0x000fe4000fffe0ff */
[----:B------:R-:W-:Y:S01]  /*b740*/  UIADD3 UR16, UPT, UPT, UR46, 0x1200, URZ ;  /* 0x000012002e107890 */ /* 0x000fe2000fffe0ff */
        /* <DEDUP_REMOVED lines=12> */
[----:B------:R2:W-:Y:S05]  /*b810*/  UTMASTG.3D [UR20], [UR4] ;  /* 0x00000014040073b5 */ /* 0x0005ea0008010000 */
[----:B------:R2:W-:Y:S01]  /*b820*/  UTMASTG.3D [UR12], [UR4] ;  /* 0x0000000c040073b5 */ /* 0x0005e20008010000 */
[----:B------:R0:W-:Y:S01]  /*b830*/  UTMACMDFLUSH ;  /* 0x00000000000079b7 */ /* 0x0001e20000000000 */
[----:B--2---:R-:W-:Y:S04]  /*b840*/  DEPBAR.LE SB0, 0x1 ;  /* 0x000080400000791a */ /* 0x004fe80000000000 */
.L_x_141:
[----:B------:R-:W-:Y:S05]  /*b850*/  BSYNC.RECONVERGENT B0 ;  /* 0x0000000000007941 */ /* 0x000fea0003800200 */
.L_x_140:
        /* <DEDUP_REMOVED lines=22> */
.L_x_145:
[----:B------:R-:W-:Y:S05]  /*b9c0*/  BSYNC B0 ;  /* 0x0000000000007941 */ /* 0x000fea0003800000 */
.L_x_144:
        /* <DEDUP_REMOVED lines=41> */
.L_x_143:
[----:B------:R-:W-:Y:S05]  /*bc60*/  BSYNC B1 ;  /* 0x0000000000017941 */ /* 0x000fea0003800000 */
.L_x_142:
        /* <DEDUP_REMOVED lines=21> */
.L_x_147:
        /* <DEDUP_REMOVED lines=141> */
.L_x_149:
[----:B------:R-:W-:Y:S05]  /*c690*/  BSYNC.RECONVERGENT B0 ;  /* 0x0000000000007941 */ /* 0x000fea0003800200 */
.L_x_148:
        /* <DEDUP_REMOVED lines=22> */
.L_x_153:
[----:B------:R-:W-:Y:S05]  /*c800*/  BSYNC B0 ;  /* 0x0000000000007941 */ /* 0x000fea0003800000 */
.L_x_152:
        /* <DEDUP_REMOVED lines=41> */
.L_x_151:
[----:B------:R-:W-:Y:S05]  /*caa0*/  BSYNC B1 ;  /* 0x0000000000017941 */ /* 0x000fea0003800000 */
.L_x_150:
        /* <DEDUP_REMOVED lines=21> */
.L_x_155:
        /* <DEDUP_REMOVED lines=141> */
.L_x_157:
[----:B------:R-:W-:Y:S05]  /*d4d0*/  BSYNC.RECONVERGENT B0 ;  /* 0x0000000000007941 */ /* 0x000fea0003800200 */
.L_x_156:
[----:B------:R-:W-:Y:S01]  /*d4e0*/  BAR.SYNC.DEFER_BLOCKING 0x1, 0x80 ;  /* 0x0042000000007b1d */ /* 0x000fe20000010000 */
[----:B------:R-:W-:Y:S02]  /*d4f0*/  UIADD3 UR4, UPT, UPT, UR47, 0x1, URZ ;  /* 0x000000012f047890 */ /* 0x000fe4000fffe0ff */
[----:B------:R-:W-:Y:S02]  /*d500*/  UISETP.NE.AND UP0, UPT, UR37, URZ, UPT ;  /* 0x000000ff2500728c */ /* 0x000fe4000bf05270 */
[----:B------:R-:W-:Y:S02]  /*d510*/  UISETP.NE.AND UP1, UPT, UR4, 0x4, UPT ;  /* 0x000000040400788c */ /* 0x000fe4000bf25270 */
[----:B------:R-:W-:Y:S02]  /*d520*/  USEL UR40, URZ, 0xe0, !UP0 ;  /* 0x000000e0ff287887 */ /* 0x000fe4000c000000 */
[----:B------:R-:W-:Y:S01]  /*d530*/  USEL UR52, UR4, URZ, UP1 ;  /* 0x000000ff04347287 */ /* 0x000fe20008800000 */
[----:B------:R2:W-:Y:S01]  /*d540*/  @P6 SYNCS.ARRIVE.TRANS64.RED.A1T0 RZ, [R0+URZ], RZ ;  /* 0x000000ff00ff69a7 */ /* 0x0005e200081004ff */
[----:B------:R-:W-:Y:S01]  /*d550*/  BSSY B1, `(.L_x_158) ;  /* 0x0000033000017945 */ /* 0x000fe20003800000 */
[----:B------:R-:W4:Y:S02]  /*d560*/  @P6 SYNCS.PHASECHK.TRANS64.TRYWAIT P0, [R3+URZ+0x60], R104 ;  /* 0x00006068030065a7 */ /* 0x000f2400080011ff */
[----:B----4-:R-:W-:Y:S01]  /*d570*/  @P6 SEL R102, RZ, 0x1, !P0 ;  /* 0x00000001ff666807 */ /* 0x010fe20004000000 */
[----:B--2---:R-:W-:Y:S06]  /*d580*/  @!P6 BRA `(.L_x_159) ;  /* 0x0000000000bce947 */ /* 0x004fec0003800000 */
        /* <DEDUP_REMOVED lines=10> */
.L_x_161:
[----:B------:R-:W-:Y:S05]  /*d630*/  BSYNC B0 ;  /* 0x0000000000007941 */ /* 0x000fea0003800000 */
.L_x_160:
[----:B------:R-:W-:Y:S11]  /*d640*/  ISETP.NE.AND P0, PT, R103, RZ, PT ;  /* 0x000000ff6700720c */ /* 0x000ff60003f05270 */
[----:B------:R-:W-:Y:S02]  /*d650*/  @!UPT UIADD3 URZ, UPT, UPT, URZ, URZ, URZ ;  /* 0x000000fffffff290 */ /* 0x000fe4000fffe0ff */
[----:B------:R2:W4:Y:S01]  /*d660*/  @P0 LDS R41, [R4+0x200] ;  /* 0x0002000004290984 */ /* 0x0005220000000800 */
[C---:B-1----:R-:W-:Y:S01]  /*d670*/  @P0 IMAD R3, R101.reuse, 0x4000, R79 ;  /* 0x0000400065030824 */ /* 0x042fe200078e024f */
[----:B------:R-:W-:Y:S02]  /*d680*/  @P0 LEA R101, R101, R90, 0xe ;  /* 0x0000005a65650211 */ /* 0x000fe400078e70ff */
        /* <DEDUP_REMOVED lines=31> */
.L_x_159:
[----:B------:R-:W-:Y:S05]  /*d880*/  BSYNC B1 ;  /* 0x0000000000017941 */ /* 0x000fea0003800000 */
.L_x_158:
        /* <DEDUP_REMOVED lines=21> */
.L_x_163:
[----:B------:R-:W-:Y:S05]  /*d9e0*/  WARPSYNC.ALL ;  /* 0x0000000000007948 */ /* 0x000fea0003800000 */
[----:B------:R-:W-:Y:S01]  /*d9f0*/  R2UR UR4, R37 ;  /* 0x00000000250472ca */ /* 0x000fe200000e0000 */
[----:B------:R-:W-:Y:S01]  /*da00*/  BSSY.RECONVERGENT B0, `(.L_x_164) ;  /* 0x0000083000007945 */ /* 0x000fe20003800200 */
[----:B------:R-:W-:Y:S11]  /*da10*/  ISETP.NE.AND P0, PT, R95, RZ, PT ;  /* 0x000000ff5f00720c */ /* 0x000ff60003f05270 */
[----:B-1----:R-:W1:Y:S02]  /*da20*/  LDTM.x32 R4, tmem[UR4] ;  /* 0x00000004000479ee */ /* 0x002e6400082c0000 */
        /* <DEDUP_REMOVED lines=128> */
.L_x_165:
[----:B------:R-:W-:Y:S05]  /*e230*/  BSYNC.RECONVERGENT B0 ;  /* 0x0000000000007941 */ /* 0x000fea0003800200 */
.L_x_164:
[----:B------:R-:W-:Y:S01]  /*e240*/  BAR.SYNC.DEFER_BLOCKING 0x1, 0x80 ;  /* 0x0042000000007b1d */ /* 0x000fe20000010000 */
[----:B------:R-:W-:Y:S09]  /*e250*/  UISETP.NE.AND UP0, UPT, UR55, -0x8, UPT ;  /* 0xfffffff83700788c */ /* 0x000ff2000bf05270 */
[----:B------:R-:W-:Y:S05]  /*e260*/  BRA.U !UP0, `(.L_x_166) ;  /* 0x0000000108287547 */ /* 0x000fea000b800000 */
[----:B------:R-:W-:Y:S01]  /*e270*/  ISETP.NE.AND P0, PT, R100, RZ, PT ;  /* 0x000000ff6400720c */ /* 0x000fe20003f05270 */
[----:B------:R-:W-:Y:S01]  /*e280*/  IMAD.U32 R3, RZ, RZ, UR52 ;  /* 0x00000034ff037e24 */ /* 0x000fe2000f8e00ff */
[----:B------:R-:W-:Y:S01]  /*e290*/  UIADD3 UR4, UPT, UPT, UR52, 0x1, URZ ;  /* 0x0000000134047890 */ /* 0x000fe2000fffe0ff */
[----:B------:R-:W-:Y:S03]  /*e2a0*/  IMAD.U32 R0, RZ, RZ, UR54 ;  /* 0x00000036ff007e24 */ /* 0x000fe6000f8e00ff */
[----:B------:R-:W-:Y:S04]  /*e2b0*/  UISETP.NE.AND UP0, UPT, UR4, 0x4, UPT ;  /* 0x000000040400788c */ /* 0x000fe8000bf05270 */
[----:B------:R-:W-:Y:S03]  /*e2c0*/  USEL UR52, UR4, URZ, UP0 ;  /* 0x000000ff04347287 */ /* 0x000fe60008000000 */
[----:B------:R-:W-:Y:S05]  /*e2d0*/  @P0 LEA R3, R3, UR46, 0x3 ;  /* 0x0000002e03030c11 */ /* 0x000fea000f8e18ff */
[----:B------:R-:W-:Y:S05]  /*e2e0*/  @P0 VIADD R3, R3, 0x80 ;  /* 0x0000008003030836 */ /* 0x000fea0000000000 */
[----:B------:R-:W-:Y:S04]  /*e2f0*/  @P0 PRMT R0, R0, 0x654, R3 ;  /* 0x0000065400000816 */ /* 0x000fe80000000003 */
[----:B------:R2:W-:Y:S03]  /*e300*/  @P0 SYNCS.ARRIVE.TRANS64.RED.A1T0 RZ, [R0+URZ], RZ ;  /* 0x000000ff00ff09a7 */ /* 0x0005e600081004ff */
.L_x_166:
[----:B------:R-:W-:Y:S01]  /*e310*/  R2UR UR6, R99 ;  /* 0x00000000630672ca */ /* 0x000fe200000e0000 */
[----:B------:R-:W-:Y:S01]  /*e320*/  UIADD3 UR55, UPT, UPT, UR55, 0x8, URZ ;  /* 0x0000000837377890 */ /* 0x000fe2000fffe0ff */
[----:B------:R-:W-:Y:S01]  /*e330*/  R2UR UR5, R85 ;  /* 0x00000000550572ca */ /* 0x000fe200000e0000 */
[----:B------:R-:W-:Y:S01]  /*e340*/  ULOP3.LUT UR37, UR37, 0x1, URZ, 0x3c, !UPT ;  /* 0x0000000125257892 */ /* 0x000fe2000f8e3cff */
[----:B------:R-:W-:Y:S02]  /*e350*/  R2UR UR4, R86 ;  /* 0x00000000560472ca */ /* 0x000fe400000e0000 */
[----:B------:R-:W-:Y:S02]  /*e360*/  R2UR UR36, R97 ;  /* 0x00000000612472ca */ /* 0x000fe400000e0000 */
[C---:B------:R-:W-:Y:S04]  /*e370*/  ISETP.NE.AND P0, PT, R91.reuse, 0x2, PT ;  /* 0x000000025b00780c */ /* 0x040fe80003f05270 */
[----:B--2---:R-:W-:Y:S01]  /*e380*/  SEL R0, RZ, 0x1, P0 ;  /* 0x00000001ff007807 */ /* 0x004fe20000000000 */
[----:B------:R-:W-:Y:S01]  /*e390*/  UISETP.NE.AND UP0, UPT, UR6, URZ, UPT ;  /* 0x000000ff0600728c */ /* 0x000fe2000bf05270 */
[----:B------:R-:W-:Y:S01]  /*e3a0*/  SEL R91, R91, RZ, P0 ;  /* 0x000000ff5b5b7207 */ /* 0x000fe20000000000 */
[----:B------:R-:W-:Y:S01]  /*e3b0*/  UIADD3 UR27, UPT, UPT, UR38, UR5, URZ ;  /* 0x00000005261b7290 */ /* 0x000fe2000fffe0ff */
[----:B------:R-:W-:Y:S01]  /*e3c0*/  LOP3.LUT R93, R93, R0, RZ, 0x3c, !PT ;  /* 0x000000005d5d7212 */ /* 0x000fe200078e3cff */
[----:B------:R-:W-:Y:S05]  /*e3d0*/  UIADD3 UR26, UPT, UPT, UR39, UR4, URZ ;  /* 0x00000004271a7290 */ /* 0x000fea000fffe0ff */
[----:B------:R-:W-:Y:S07]  /*e3e0*/  BRA.U UP0, `(.L_x_167) ;  /* 0xffffff7d00b07547 */ /* 0x000fee000b83ffff */
[----:B------:R-:W-:Y:S01]  /*e3f0*/  R2UR UR4, R87 ;  /* 0x00000000570472ca */ /* 0x000fe200000e0000 */
[----:B------:R-:W-:-:S12]  /*e400*/  UIADD3 UR5, UPT, UPT, UR46, 0x100, URZ ;  /* 0x000001002e057890 */ /* 0x000fd8000fffe0ff */
[----:B------:R-:W-:Y:S02]  /*e410*/  UISETP.NE.AND UP0, UPT, UR4, URZ, UPT ;  /* 0x000000ff0400728c */ /* 0x000fe4000bf05270 */
[----:B------:R-:W-:-:S04]  /*e420*/  ULOP3.LUT UR4, UR54, 0x1, URZ, 0x3c, !UPT ;  /* 0x0000000136047892 */ /* 0x000fc8000f8e3cff */
[----:B------:R-:W-:-:S09]  /*e430*/  UPRMT UR4, UR4, 0x654, UR5 ;  /* 0x0000065404047896 */ /* 0x000fd20008000005 */
[----:B------:R-:W-:Y:S01]  /*e440*/  SYNCS.ARRIVE.TRANS64.RED.A1T0 RZ, [UR4], RZ ;  /* 0x000000ffffff79a7 */ /* 0x000fe20008100404 */
[----:B------:R-:W-:Y:S01]  /*e450*/  SYNCS.ARRIVE.TRANS64.A1T0 RZ, [UR46+0x100], RZ ;  /* 0x000100ffffff79a7 */ /* 0x000fe2000810002e */
[----:B------:R-:W-:Y:S05]  /*e460*/  BRA.U !UP0, `(.L_x_168) ;  /* 0x0000000108487547 */ /* 0x000fea000b800000 */
[----:B------:R-:W2:Y:S02]  /*e470*/  LDCU.64 UR4, c[0x0][0xa90] ;  /* 0x00015200ff0477ac */ /* 0x000ea40008000a00 */
[----:B--2---:R-:W-:-:S04]  /*e480*/  UISETP.NE.U32.AND UP0, UPT, UR4, URZ, UPT ;  /* 0x000000ff0400728c */ /* 0x004fc8000bf05070 */
[----:B------:R-:W-:-:S09]  /*e490*/  UISETP.NE.AND.EX UP0, UPT, UR5, URZ, UPT, UP0 ;  /* 0x000000ff0500728c */ /* 0x000fd2000bf05300 */
[----:B------:R-:W-:Y:S05]  /*e4a0*/  BRA.U UP0, `(.L_x_169) ;  /* 0x00000001000c7547 */ /* 0x000fea000b800000 */
[----:B------:R-:W-:-:S13]  /*e4b0*/  ISETP.NE.AND P0, PT, R40, RZ, PT ;  /* 0x000000ff2800720c */ /* 0x000fda0003f05270 */
[----:B------:R-:W-:Y:S05]  /*e4c0*/  @!P0 EXIT ;  /* 0x000000000000894d */ /* 0x000fea0003800000 */
[----:B------:R-:W-:Y:S05]  /*e4d0*/  BRA `(.L_x_168) ;  /* 0x00000000002c7947 */ /* 0x000fea0003800000 */
.L_x_169:
[----:B------:R-:W-:Y:S01]  /*e4e0*/  ISETP.NE.AND P0, PT, R89, RZ, PT ;  /* 0x000000ff5900720c */ /* 0x000fe20003f05270 */
[----:B------:R-:W-:-:S12]  /*e4f0*/  BSSY.RECONVERGENT B0, `(.L_x_168) ;  /* 0x0000009000007945 */ /* 0x000fd80003800200 */
[----:B------:R-:W-:Y:S05]  /*e500*/  @P0 BRA `(.L_x_170) ;  /* 0x0000000000140947 */ /* 0x000fea0003800000 */
[----:B------:R-:W2:Y:S02]  /*e510*/  LDCU.64 UR4, c[0x0][0xa88] ;  /* 0x00015100ff0477ac */ /* 0x000ea40008000a00 */
[----:B--2---:R-:W-:-:S04]  /*e520*/  ISETP.NE.U32.AND P0, PT, RZ, UR4, PT ;  /* 0x00000004ff007c0c */ /* 0x004fc8000bf05070 */
[----:B------:R-:W-:-:S13]  /*e530*/  ISETP.NE.AND.EX P0, PT, RZ, UR5, PT, P0 ;  /* 0x00000005ff007c0c */ /* 0x000fda000bf05300 */
[----:B------:R-:W-:Y:S05]  /*e540*/  @!P0 EXIT ;  /* 0x000000000000894d */ /* 0x000fea0003800000 */
[----:B------:R-:W-:Y:S05]  /*e550*/  BRA `(.L_x_171) ;  /* 0x0000000000087947 */ /* 0x000fea0003800000 */
.L_x_170:
[----:B------:R-:W-:-:S13]  /*e560*/  ISETP.NE.AND P0, PT, R40, RZ, PT ;  /* 0x000000ff2800720c */ /* 0x000fda0003f05270 */
[----:B------:R-:W-:Y:S05]  /*e570*/  @!P0 EXIT ;  /* 0x000000000000894d */ /* 0x000fea0003800000 */
.L_x_171:
[----:B------:R-:W-:Y:S05]  /*e580*/  BSYNC.RECONVERGENT B0 ;  /* 0x0000000000007941 */ /* 0x000fea0003800200 */
.L_x_168:
[----:B------:R-:W-:Y:S01]  /*e590*/  ULEA UR4, UR52, UR46, 0x3 ;  /* 0x0000002e34047291 */ /* 0x000fe2000f8e18ff */
[----:B------:R-:W-:-:S04]  /*e5a0*/  DEPBAR.LE SB0, 0x0 ;  /* 0x000080000000791a */ /* 0x000fc80000000000 */
[----:B------:R-:W-:-:S04]  /*e5b0*/  UIADD3 UR4, UPT, UPT, UR4, 0x80, URZ ;  /* 0x0000008004047890 */ /* 0x000fc8000fffe0ff */
[----:B------:R-:W-:-:S09]  /*e5c0*/  UPRMT UR4, UR54, 0x654, UR4 ;  /* 0x0000065436047896 */ /* 0x000fd20008000004 */
[----:B------:R-:W-:Y:S01]  /*e5d0*/  SYNCS.ARRIVE.TRANS64.RED.A1T0 RZ, [UR4], RZ ;  /* 0x000000ffffff79a7 */ /* 0x000fe20008100404 */
[----:B------:R-:W-:Y:S05]  /*e5e0*/  EXIT ;  /* 0x000000000000794d */ /* 0x000fea0003800000 */
.L_x_24:
[----:B------:R1:W1:Y:S02]  /*e5f0*/  SYNCS.PHASECHK.TRANS64.TRYWAIT P0, [R3+URZ+0xf0], R2 ;  /* 0x0000f002030075a7 */ /* 0x00026400080011ff */
[----:B-1----:R-:W-:Y:S05]  /*e600*/  @!P0 NANOSLEEP.SYNCS 0x989680 ;  /* 0x009896800000895d */ /* 0x002fea0003900000 */
[----:B------:R-:W1:Y:S02]  /*e610*/  @!P0 SYNCS.PHASECHK.TRANS64 P0, [R3+URZ+0xf0], R2 ;  /* 0x0000f002030085a7 */ /* 0x000e6400080010ff */
[----:B-1----:R-:W-:Y:S05]  /*e620*/  @!P0 BRA `(.L_x_24) ;  /* 0xfffffffc00f08947 */ /* 0x002fea000383ffff */
[----:B------:R-:W-:Y:S05]  /*e630*/  BRA `(.L_x_172) ;  /* 0xffffff3000947947 */ /* 0x000fea000383ffff */
.L_x_27:
[----:B------:R-:W-:-:S07]  /*e640*/  MOV R0, UR9 ;  /* 0x0000000900007c02 */ /* 0x000fce0008000f00 */
.L_x_173:
[----:B-1----:R1:W2:Y:S02]  /*e650*/  SYNCS.PHASECHK.TRANS64.TRYWAIT P0, [R0+URZ+0x30], R3 ;  /* 0x00003003000075a7 */ /* 0x0022a400080011ff */
[----:B--2---:R-:W-:Y:S05]  /*e660*/  @!P0 NANOSLEEP.SYNCS 0x989680 ;  /* 0x009896800000895d */ /* 0x004fea0003900000 */
[----:B------:R-:W2:Y:S02]  /*e670*/  @!P0 SYNCS.PHASECHK.TRANS64 P0, [R0+URZ+0x30], R3 ;  /* 0x00003003000085a7 */ /* 0x000ea400080010ff */
[----:B--2---:R-:W-:Y:S05]  /*e680*/  @!P0 BRA `(.L_x_173) ;  /* 0xfffffffc00f08947 */ /* 0x004fea000383ffff */
[----:B------:R-:W-:Y:S05]  /*e690*/  BRA `(.L_x_26) ;  /* 0xffffff3000fc7947 */ /* 0x000fea000383ffff */
.L_x_29:
[----:B-1----:R1:W2:Y:S02]  /*e6a0*/  SYNCS.PHASECHK.TRANS64.TRYWAIT P0, [R3+URZ+0xb0], R0 ;  /* 0x0000b000030075a7 */ /* 0x0022a400080011ff */
[----:B--2---:R-:W-:Y:S05]  /*e6b0*/  @!P0 NANOSLEEP.SYNCS 0x989680 ;  /* 0x009896800000895d */ /* 0x004fea0003900000 */
[----:B------:R-:W2:Y:S02]  /*e6c0*/  @!P0 SYNCS.PHASECHK.TRANS64 P0, [R3+URZ+0xb0], R0 ;  /* 0x0000b000030085a7 */ /* 0x000ea400080010ff */
[----:B--2---:R-:W-:Y:S05]  /*e6d0*/  @!P0 BRA `(.L_x_29) ;  /* 0xfffffffc00f08947 */ /* 0x004fea000383ffff */
[----:B------:R-:W-:Y:S05]  /*e6e0*/  BRA `(.L_x_174) ;  /* 0xffffff3400807947 */ /* 0x000fea000383ffff */
.L_x_33:
[----:B-1----:R-:W-:-:S07]  /*e6f0*/  MOV R0, UR4 ;  /* 0x0000000400007c02 */ /* 0x002fce0008000f00 */
.L_x_175:
[----:B-1----:R1:W2:Y:S02]  /*e700*/  SYNCS.PHASECHK.TRANS64.TRYWAIT P0, [R0+URZ], R3 ;  /* 0x00000003000075a7 */ /* 0x0022a400080011ff */
[----:B--2---:R-:W-:Y:S05]  /*e710*/  @!P0 NANOSLEEP.SYNCS 0x989680 ;  /* 0x009896800000895d */ /* 0x004fea0003900000 */
[----:B------:R-:W2:Y:S02]  /*e720*/  @!P0 SYNCS.PHASECHK.TRANS64 P0, [R0+URZ], R3 ;  /* 0x00000003000085a7 */ /* 0x000ea400080010ff */
[----:B--2---:R-:W-:Y:S05]  /*e730*/  @!P0 BRA `(.L_x_175) ;  /* 0xfffffffc00f08947 */ /* 0x004fea000383ffff */
[----:B------:R-:W-:Y:S05]  /*e740*/  BRA `(.L_x_176) ;  /* 0xffffff3c00247947 */ /* 0x000fea000383ffff */
.L_x_34:
[----:B------:R-:W-:-:S07]  /*e750*/  MOV R0, UR5 ;  /* 0x0000000500007c02 */ /* 0x000fce0008000f00 */
.L_x_177:
[----:B-1----:R1:W2:Y:S02]  /*e760*/  SYNCS.PHASECHK.TRANS64.TRYWAIT P0, [R0+URZ], R3 ;  /* 0x00000003000075a7 */ /* 0x0022a400080011ff */
[----:B--2---:R-:W-:Y:S05]  /*e770*/  @!P0 NANOSLEEP.SYNCS 0x989680 ;  /* 0x009896800000895d */ /* 0x004fea0003900000 */
[----:B------:R-:W2:Y:S02]  /*e780*/  @!P0 SYNCS.PHASECHK.TRANS64 P0, [R0+URZ], R3 ;  /* 0x00000003000085a7 */ /* 0x000ea400080010ff */
[----:B--2---:R-:W-:Y:S05]  /*e790*/  @!P0 BRA `(.L_x_177) ;  /* 0xfffffffc00f08947 */ /* 0x004fea000383ffff */
[----:B------:R-:W-:Y:S05]  /*e7a0*/  BRA `(.L_x_178) ;  /* 0xffffff3c00307947 */ /* 0x000fea000383ffff */
.L_x_35:
[----:B------:R-:W-:-:S07]  /*e7b0*/  MOV R0, UR5 ;  /* 0x0000000500007c02 */ /* 0x000fce0008000f00 */
.L_x_179:
[----:B-1----:R1:W2:Y:S02]  /*e7c0*/  SYNCS.PHASECHK.TRANS64.TRYWAIT P0, [R0+URZ], R3 ;  /* 0x00000003000075a7 */ /* 0x0022a400080011ff */
[----:B--2---:R-:W-:Y:S05]  /*e7d0*/  @!P0 NANOSLEEP.SYNCS 0x989680 ;  /* 0x009896800000895d */ /* 0x004fea0003900000 */
[----:B------:R-:W2:Y:S02]  /*e7e0*/  @!P0 SYNCS.PHASECHK.TRANS64 P0, [R0+URZ], R3 ;  /* 0x00000003000085a7 */ /* 0x000ea400080010ff */
[----:B--2---:R-:W-:Y:S05]  /*e7f0*/  @!P0 BRA `(.L_x_179) ;  /* 0xfffffffc00f08947 */ /* 0x004fea000383ffff */
[----:B------:R-:W-:Y:S05]  /*e800*/  BRA `(.L_x_180) ;  /* 0xffffff3c003c7947 */ /* 0x000fea000383ffff */
.L_x_36:
[----:B------:R-:W-:-:S07]  /*e810*/  MOV R0, UR5 ;  /* 0x0000000500007c02 */ /* 0x000fce0008000f00 */
.L_x_181:
[----:B-1----:R1:W2:Y:S02]  /*e820*/  SYNCS.PHASECHK.TRANS64.TRYWAIT P0, [R0+URZ], R3 ;  /* 0x00000003000075a7 */ /* 0x0022a400080011ff */
[----:B--2---:R-:W-:Y:S05]  /*e830*/  @!P0 NANOSLEEP.SYNCS 0x989680 ;  /* 0x009896800000895d */ /* 0x004fea0003900000 */
[----:B------:R-:W2:Y:S02]  /*e840*/  @!P0 SYNCS.PHASECHK.TRANS64 P0, [R0+URZ], R3 ;  /* 0x00000003000085a7 */ /* 0x000ea400080010ff */
[----:B--2---:R-:W-:Y:S05]  /*e850*/  @!P0 BRA `(.L_x_181) ;  /* 0xfffffffc00f08947 */ /* 0x004fea000383ffff */
[----:B------:R-:W-:Y:S05]  /*e860*/  BRA `(.L_x_182) ;  /* 0xffffff3c00487947 */ /* 0x000fea000383ffff */
.L_x_37:
[----:B------:R-:W-:-:S07]  /*e870*/  MOV R0, UR5 ;  /* 0x0000000500007c02 */ /* 0x000fce0008000f00 */
.L_x_183:
[----:B-1----:R1:W2:Y:S02]  /*e880*/  SYNCS.PHASECHK.TRANS64.TRYWAIT P0, [R0+URZ], R3 ;  /* 0x00000003000075a7 */ /* 0x0022a400080011ff */
[----:B--2---:R-:W-:Y:S05]  /*e890*/  @!P0 NANOSLEEP.SYNCS 0x989680 ;  /* 0x009896800000895d */ /* 0x004fea0003900000 */
[----:B------:R-:W2:Y:S02]  /*e8a0*/  @!P0 SYNCS.PHASECHK.TRANS64 P0, [R0+URZ], R3 ;  /* 0x00000003000085a7 */ /* 0x000ea400080010ff */
[----:B--2---:R-:W-:Y:S05]  /*e8b0*/  @!P0 BRA `(.L_x_183) ;  /* 0xfffffffc00f08947 */ /* 0x004fea000383ffff */
[----:B------:R-:W-:Y:S05]  /*e8c0*/  BRA `(.L_x_184) ;  /* 0xffffff3c00547947 */ /* 0x000fea000383ffff */
.L_x_40:
[----:B-1----:R1:W2:Y:S02]  /*e8d0*/  SYNCS.PHASECHK.TRANS64.TRYWAIT P0, [R0+URZ+0xe0], R5 ;  /* 0x0000e005000075a7 */ /* 0x0022a400080011ff */
[----:B--2---:R-:W-:Y:S05]  /*e8e0*/  @!P0 NANOSLEEP.SYNCS 0x989680 ;  /* 0x009896800000895d */ /* 0x004fea0003900000 */
[----:B------:R-:W2:Y:S02]  /*e8f0*/  @!P0 SYNCS.PHASECHK.TRANS64 P0, [R0+URZ+0xe0], R5 ;  /* 0x0000e005000085a7 */ /* 0x000ea400080010ff */
[----:B--2---:R-:W-:Y:S05]  /*e900*/  @!P0 BRA `(.L_x_40) ;  /* 0xfffffffc00f08947 */ /* 0x004fea000383ffff */
[----:B------:R-:W-:Y:S05]  /*e910*/  BRA `(.L_x_185) ;  /* 0xffffff3c00b07947 */ /* 0x000fea000383ffff */
.L_x_41:
[----:B------:R-:W-:-:S07]  /*e920*/  MOV R0, UR4 ;  /* 0x0000000400007c02 */ /* 0x000fce0008000f00 */
.L_x_186:
[----:B-1----:R1:W2:Y:S02]  /*e930*/  SYNCS.PHASECHK.TRANS64.TRYWAIT P0, [R0+URZ+0xc0], R7 ;  /* 0x0000c007000075a7 */ /* 0x0022a400080011ff */
[----:B--2---:R-:W-:Y:S05]  /*e940*/  @!P0 NANOSLEEP.SYNCS 0x989680 ;  /* 0x009896800000895d */ /* 0x004fea0003900000 */
[----:B------:R-:W2:Y:S02]  /*e950*/  @!P0 SYNCS.PHASECHK.TRANS64 P0, [R0+URZ+0xc0], R7 ;  /* 0x0000c007000085a7 */ /* 0x000ea400080010ff */
[----:B--2---:R-:W-:Y:S05]  /*e960*/  @!P0 BRA `(.L_x_186) ;  /* 0xfffffffc00f08947 */ /* 0x004fea000383ffff */
[----:B------:R-:W-:Y:S05]  /*e970*/  BRA `(.L_x_187) ;  /* 0xffffff3c00c07947 */ /* 0x000fea000383ffff */
.L_x_42:
[----:B-1----:R1:W2:Y:S02]  /*e980*/  SYNCS.PHASECHK.TRANS64.TRYWAIT P1, [R0+URZ+0xb0], R5 ;  /* 0x0000b005000075a7 */ /* 0x0022a400080211ff */
[----:B--2---:R-:W-:Y:S05]  /*e990*/  @!P1 NANOSLEEP.SYNCS 0x989680 ;  /* 0x009896800000995d */ /* 0x004fea0003900000 */
[----:B------:R-:W2:Y:S02]  /*e9a0*/  @!P1 SYNCS.PHASECHK.TRANS64 P1, [R0+URZ+0xb0], R5 ;  /* 0x0000b005000095a7 */ /* 0x000ea400080210ff */
[----:B--2---:R-:W-:Y:S05]  /*e9b0*/  @!P1 BRA `(.L_x_42) ;  /* 0xfffffffc00f09947 */ /* 0x004fea000383ffff */
[----:B------:R-:W-:Y:S05]  /*e9c0*/  BRA `(.L_x_188) ;  /* 0xffffff3c00f07947 */ /* 0x000fea000383ffff */
.L_x_45:
[----:B------:R-:W-:-:S07]  /*e9d0*/  MOV R0, UR4 ;  /* 0x0000000400007c02 */ /* 0x000fce0008000f00 */
.L_x_189:
[----:B-1----:R1:W2:Y:S02]  /*e9e0*/  SYNCS.PHASECHK.TRANS64.TRYWAIT P0, [R0+URZ+0xc0], R3 ;  /* 0x0000c003000075a7 */ /* 0x0022a400080011ff */
[----:B--2---:R-:W-:Y:S05]  /*e9f0*/  @!P0 NANOSLEEP.SYNCS 0x989680 ;  /* 0x009896800000895d */ /* 0x004fea0003900000 */
[----:B------:R-:W2:Y:S02]  /*ea00*/  @!P0 SYNCS.PHASECHK.TRANS64 P0, [R0+URZ+0xc0], R3 ;  /* 0x0000c003000085a7 */ /* 0x000ea400080010ff */
[----:B--2---:R-:W-:Y:S05]  /*ea10*/  @!P0 BRA `(.L_x_189) ;  /* 0xfffffffc00f08947 */ /* 0x004fea000383ffff */
[----:B------:R-:W-:Y:S05]  /*ea20*/  BRA `(.L_x_44) ;  /* 0xffffff4000447947 */ /* 0x000fea000383ffff */
.L_x_54:
[----:B-1----:R-:W-:-:S04]  /*ea30*/  MOV R5, UR5 ;  /* 0x0000000500057c02 */ /* 0x002fc80008000f00 */
[----:B------:R1:W2:Y:S03]  /*ea40*/  SYNCS.PHASECHK.TRANS64.TRYWAIT P0, [R5+URZ+0x8], R6 ;  /* 0x00000806050075a7 */ /* 0x0002a600080011ff */
[----:B--2---:R-:W-:Y:S05]  /*ea50*/  @!P0 NANOSLEEP.SYNCS 0x989680 ;  /* 0x009896800000895d */ /* 0x004fea0003900000 */
[----:B------:R-:W2:Y:S02]  /*ea60*/  @!P0 SYNCS.PHASECHK.TRANS64 P0, [R5+URZ+0x8], R6 ;  /* 0x00000806050085a7 */ /* 0x000ea400080010ff */
[----:B--2---:R-:W-:Y:S05]  /*ea70*/  @!P0 BRA `(.L_x_54) ;  /* 0xfffffffc00ec8947 */ /* 0x004fea000383ffff */
[----:B------:R-:W-:Y:S05]  /*ea80*/  BRA `(.L_x_53) ;  /* 0xffffff4000fc7947 */ /* 0x000fea000383ffff */
.L_x_56:
[----:B------:R-:W-:Y:S01]  /*ea90*/  BSSY B0, `(.L_x_190) ;  /* 0x0000006000007945 */ /* 0x000fe20003800000 */
[----:B------:R-:W-:-:S07]  /*eaa0*/  MOV R15, 0xffffffff ;  /* 0xffffffff000f7802 */ /* 0x000fce0000000f00 */
[----:B-1---5:R-:W-:Y:S05]  /*eab0*/  WARPSYNC.COLLECTIVE R15, `(.L_x_191) ;  /* 0x000000000f0c7348 */ /* 0x022fea0003c00000 */
[----:B------:R-:W-:Y:S02]  /*eac0*/  ELECT P6, UR79, PT ;  /* 0x00000000004f782f */ /* 0x000fe400038c0000 */
[----:B------:R-:W-:Y:S01]  /*ead0*/  MOV R14, UR79 ;  /* 0x0000004f000e7c02 */ /* 0x000fe20008000f00 */
[----:B-1---5:R-:W-:Y:S10]  /*eae0*/  ENDCOLLECTIVE ;  /* 0x000000000000791b */ /* 0x022ff40003800000 */
.L_x_191:
[----:B------:R-:W-:Y:S05]  /*eaf0*/  BSYNC B0 ;  /* 0x0000000000007941 */ /* 0x000fea0003800000 */
.L_x_190:
[----:B------:R-:W-:Y:S01]  /*eb00*/  PLOP3.LUT P0, PT, P6, PT, PT, 0x80, 0x8 ;  /* 0x000000000008781c */ /* 0x000fe2000370f070 */
[----:B------:R-:W-:-:S12]  /*eb10*/  BRA `(.L_x_192) ;  /* 0xffffff4400287947 */ /* 0x000fd8000383ffff */
.L_x_58:
[----:B-1----:R-:W-:-:S04]  /*eb20*/  MOV R3, UR5 ;  /* 0x0000000500037c02 */ /* 0x002fc80008000f00 */
[----:B------:R1:W2:Y:S03]  /*eb30*/  SYNCS.PHASECHK.TRANS64.TRYWAIT P0, [R3+URZ+0x8], R4 ;  /* 0x00000804030075a7 */ /* 0x0002a600080011ff */
[----:B--2---:R-:W-:Y:S05]  /*eb40*/  @!P0 NANOSLEEP.SYNCS 0x989680 ;  /* 0x009896800000895d */ /* 0x004fea0003900000 */
[----:B------:R-:W2:Y:S02]  /*eb50*/  @!P0 SYNCS.PHASECHK.TRANS64 P0, [R3+URZ+0x8], R4 ;  /* 0x00000804030085a7 */ /* 0x000ea400080010ff */
[----:B--2---:R-:W-:Y:S05]  /*eb60*/  @!P0 BRA `(.L_x_58) ;  /* 0xfffffffc00ec8947 */ /* 0x004fea000383ffff */
[----:B------:R-:W-:Y:S05]  /*eb70*/  BRA `(.L_x_57) ;  /* 0xffffff44002c7947 */ /* 0x000fea000383ffff */
.L_x_59:
[----:B-1----:R1:W2:Y:S02]  /*eb80*/  SYNCS.PHASECHK.TRANS64.TRYWAIT P0, [R0+URZ+0xb0], R5 ;  /* 0x0000b005000075a7 */ /* 0x0022a400080011ff */
[----:B--2---:R-:W-:Y:S05]  /*eb90*/  @!P0 NANOSLEEP.SYNCS 0x989680 ;  /* 0x009896800000895d */ /* 0x004fea0003900000 */
[----:B------:R-:W2:Y:S02]  /*eba0*/  @!P0 SYNCS.PHASECHK.TRANS64 P0, [R0+URZ+0xb0], R5 ;  /* 0x0000b005000085a7 */ /* 0x000ea400080010ff */
[----:B--2---:R-:W-:Y:S05]  /*ebb0*/  @!P0 BRA `(.L_x_59) ;  /* 0xfffffffc00f08947 */ /* 0x004fea000383ffff */
[----:B------:R-:W-:Y:S05]  /*ebc0*/  BRA `(.L_x_193) ;  /* 0xffffff4800047947 */ /* 0x000fea000383ffff */
.L_x_63:
[----:B-1----:R-:W-:Y:S07]  /*ebd0*/  MOV R0, UR8 ;  /* 0x0000000800007c02 */ /* 0x002fee0008000f00 */
.L_x_194:
[----:B-1----:R1:W2:Y:S02]  /*ebe0*/  SYNCS.PHASECHK.TRANS64.TRYWAIT P0, [R0+URZ], R5 ;  /* 0x00000005000075a7 */ /* 0x0022a400080011ff */
[----:B--2---:R-:W-:Y:S05]  /*ebf0*/  @!P0 NANOSLEEP.SYNCS 0x989680 ;  /* 0x009896800000895d */ /* 0x004fea0003900000 */
[----:B------:R-:W2:Y:S02]  /*ec00*/  @!P0 SYNCS.PHASECHK.TRANS64 P0, [R0+URZ], R5 ;  /* 0x00000005000085a7 */ /* 0x000ea400080010ff */
[----:B--2---:R-:W-:Y:S05]  /*ec10*/  @!P0 BRA `(.L_x_194) ;  /* 0xfffffffc00f08947 */ /* 0x004fea000383ffff */
[----:B------:R-:W-:Y:S05]  /*ec20*/  BRA `(.L_x_62) ;  /* 0xffffff4800747947 */ /* 0x000fea000383ffff */
.L_x_65:
[----:B-1----:R-:W-:Y:S07]  /*ec30*/  MOV R0, UR13 ;  /* 0x0000000d00007c02 */ /* 0x002fee0008000f00 */
.L_x_195:
[----:B-1----:R1:W3:Y:S02]  /*ec40*/  SYNCS.PHASECHK.TRANS64.TRYWAIT P0, [R0+URZ+0xd8], R5 ;  /* 0x0000d805000075a7 */ /* 0x0022e400080011ff */
[----:B---3--:R-:W-:Y:S05]  /*ec50*/  @!P0 NANOSLEEP.SYNCS 0x989680 ;  /* 0x009896800000895d */ /* 0x008fea0003900000 */
[----:B------:R-:W3:Y:S02]  /*ec60*/  @!P0 SYNCS.PHASECHK.TRANS64 P0, [R0+URZ+0xd8], R5 ;  /* 0x0000d805000085a7 */ /* 0x000ee400080010ff */
[----:B---3--:R-:W-:Y:S05]  /*ec70*/  @!P0 BRA `(.L_x_195) ;  /* 0xfffffffc00f08947 */ /* 0x008fea000383ffff */
[----:B------:R-:W-:Y:S05]  /*ec80*/  BRA `(.L_x_64) ;  /* 0xffffff4800a87947 */ /* 0x000fea000383ffff */
.L_x_68:
[----:B------:R-:W-:-:S07]  /*ec90*/  MOV R0, UR13 ;  /* 0x0000000d00007c02 */ /* 0x000fce0008000f00 */
.L_x_196:
[----:B---3--:R3:W4:Y:S02]  /*eca0*/  SYNCS.PHASECHK.TRANS64.TRYWAIT P0, [R0+URZ+0x100], R3 ;  /* 0x00010003000075a7 */ /* 0x00872400080011ff */
[----:B----4-:R-:W-:Y:S05]  /*ecb0*/  @!P0 NANOSLEEP.SYNCS 0x989680 ;  /* 0x009896800000895d */ /* 0x010fea0003900000 */
[----:B------:R-:W4:Y:S02]  /*ecc0*/  @!P0 SYNCS.PHASECHK.TRANS64 P0, [R0+URZ+0x100], R3 ;  /* 0x00010003000085a7 */ /* 0x000f2400080010ff */
[----:B----4-:R-:W-:Y:S05]  /*ecd0*/  @!P0 BRA `(.L_x_196) ;  /* 0xfffffffc00f08947 */ /* 0x010fea000383ffff */
[----:B------:R-:W-:Y:S05]  /*ece0*/  BRA `(.L_x_197) ;  /* 0xffffff4c00207947 */ /* 0x000fea000383ffff */
.L_x_73:
[----:B-1----:R1:W2:Y:S02]  /*ecf0*/  SYNCS.PHASECHK.TRANS64.TRYWAIT P0, [R8+URZ+0xb0], R5 ;  /* 0x0000b005080075a7 */ /* 0x0022a400080011ff */
[----:B--2---:R-:W-:Y:S05]  /*ed00*/  @!P0 NANOSLEEP.SYNCS 0x989680 ;  /* 0x009896800000895d */ /* 0x004fea0003900000 */
[----:B------:R-:W2:Y:S02]  /*ed10*/  @!P0 SYNCS.PHASECHK.TRANS64 P0, [R8+URZ+0xb0], R5 ;  /* 0x0000b005080085a7 */ /* 0x000ea400080010ff */
[----:B--2---:R-:W-:Y:S05]  /*ed20*/  @!P0 BRA `(.L_x_73) ;  /* 0xfffffffc00f08947 */ /* 0x004fea000383ffff */
[----:B------:R-:W-:Y:S05]  /*ed30*/  BRA `(.L_x_198) ;  /* 0xffffff5000547947 */ /* 0x000fea000383ffff */
.L_x_76:
[----:B------:R-:W-:Y:S07]  /*ed40*/  MOV R0, UR21 ;  /* 0x0000001500007c02 */ /* 0x000fee0008000f00 */
.L_x_199:
[----:B-1----:R1:W2:Y:S02]  /*ed50*/  SYNCS.PHASECHK.TRANS64.TRYWAIT P0, [R0+URZ+0xa8], R5 ;  /* 0x0000a805000075a7 */ /* 0x0022a400080011ff */
[----:B--2---:R-:W-:Y:S05]  /*ed60*/  @!P0 NANOSLEEP.SYNCS 0x989680 ;  /* 0x009896800000895d */ /* 0x004fea0003900000 */
[----:B------:R-:W2:Y:S02]  /*ed70*/  @!P0 SYNCS.PHASECHK.TRANS64 P0, [R0+URZ+0xa8], R5 ;  /* 0x0000a805000085a7 */ /* 0x000ea400080010ff */
[----:B--2---:R-:W-:Y:S05]  /*ed80*/  @!P0 BRA `(.L_x_199) ;  /* 0xfffffffc00f08947 */ /* 0x004fea000383ffff */
[----:B------:R-:W-:Y:S05]  /*ed90*/  BRA `(.L_x_75) ;  /* 0xffffff5400d07947 */ /* 0x000fea000383ffff */
.L_x_79:
[----:B------:R-:W-:Y:S07]  /*eda0*/  MOV R5, UR21 ;  /* 0x0000001500057c02 */ /* 0x000fee0008000f00 */
.L_x_200:
[----:B-1----:R1:W2:Y:S02]  /*edb0*/  SYNCS.PHASECHK.TRANS64.TRYWAIT P0, [R5+URZ+0x80], R6 ;  /* 0x00008006050075a7 */ /* 0x0022a400080011ff */
[----:B--2---:R-:W-:Y:S05]  /*edc0*/  @!P0 NANOSLEEP.SYNCS 0x989680 ;  /* 0x009896800000895d */ /* 0x004fea0003900000 */
[----:B------:R-:W2:Y:S02]  /*edd0*/  @!P0 SYNCS.PHASECHK.TRANS64 P0, [R5+URZ+0x80], R6 ;  /* 0x00008006050085a7 */ /* 0x000ea400080010ff */
[----:B--2---:R-:W-:Y:S05]  /*ede0*/  @!P0 BRA `(.L_x_200) ;  /* 0xfffffffc00f08947 */ /* 0x004fea000383ffff */
[----:B------:R-:W-:Y:S05]  /*edf0*/  BRA `(.L_x_201) ;  /* 0xffffff5800347947 */ /* 0x000fea000383ffff */
.L_x_80:
[----:B------:R-:W-:Y:S07]  /*ee00*/  MOV R5, UR21 ;  /* 0x0000001500057c02 */ /* 0x000fee0008000f00 */
.L_x_202:
[----:B-1----:R1:W2:Y:S02]  /*ee10*/  SYNCS.PHASECHK.TRANS64.TRYWAIT P0, [R5+URZ+0x88], R6 ;  /* 0x00008806050075a7 */ /* 0x0022a400080011ff */
[----:B--2---:R-:W-:Y:S05]  /*ee20*/  @!P0 NANOSLEEP.SYNCS 0x989680 ;  /* 0x009896800000895d */ /* 0x004fea0003900000 */
[----:B------:R-:W2:Y:S02]  /*ee30*/  @!P0 SYNCS.PHASECHK.TRANS64 P0, [R5+URZ+0x88], R6 ;  /* 0x00008806050085a7 */ /* 0x000ea400080010ff */
[----:B--2---:R-:W-:Y:S05]  /*ee40*/  @!P0 BRA `(.L_x_202) ;  /* 0xfffffffc00f08947 */ /* 0x004fea000383ffff */
[----:B------:R-:W-:Y:S05]  /*ee50*/  BRA `(.L_x_203) ;  /* 0xffffff5800e87947 */ /* 0x000fea000383ffff */
.L_x_81:
[----:B------:R-:W-:Y:S07]  /*ee60*/  MOV R5, UR21 ;  /* 0x0000001500057c02 */ /* 0x000fee0008000f00 */
.L_x_204:
[----:B-1----:R1:W2:Y:S02]  /*ee70*/  SYNCS.PHASECHK.TRANS64.TRYWAIT P0, [R5+URZ+0x90], R6 ;  /* 0x00009006050075a7 */ /* 0x0022a400080011ff */
[----:B--2---:R-:W-:Y:S05]  /*ee80*/  @!P0 NANOSLEEP.SYNCS 0x989680 ;  /* 0x009896800000895d */ /* 0x004fea0003900000 */
[----:B------:R-:W2:Y:S02]  /*ee90*/  @!P0 SYNCS.PHASECHK.TRANS64 P0, [R5+URZ+0x90], R6 ;  /* 0x00009006050085a7 */ /* 0x000ea400080010ff */
[----:B--2---:R-:W-:Y:S05]  /*eea0*/  @!P0 BRA `(.L_x_204) ;  /* 0xfffffffc00f08947 */ /* 0x004fea000383ffff */
[----:B------:R-:W-:Y:S05]  /*eeb0*/  BRA `(.L_x_205) ;  /* 0xffffff5c00a47947 */ /* 0x000fea000383ffff */
.L_x_82:
[----:B------:R-:W-:Y:S07]  /*eec0*/  MOV R5, UR21 ;  /* 0x0000001500057c02 */ /* 0x000fee0008000f00 */
.L_x_206:
[----:B-1----:R1:W2:Y:S02]  /*eed0*/  SYNCS.PHASECHK.TRANS64.TRYWAIT P0, [R5+URZ+0x98], R6 ;  /* 0x00009806050075a7 */ /* 0x0022a400080011ff */
[----:B--2---:R-:W-:Y:S05]  /*eee0*/  @!P0 NANOSLEEP.SYNCS 0x989680 ;  /* 0x009896800000895d */ /* 0x004fea0003900000 */
[----:B------:R-:W2:Y:S02]  /*eef0*/  @!P0 SYNCS.PHASECHK.TRANS64 P0, [R5+URZ+0x98], R6 ;  /* 0x00009806050085a7 */ /* 0x000ea400080010ff */
[----:B--2---:R-:W-:Y:S05]  /*ef00*/  @!P0 BRA `(.L_x_206) ;  /* 0xfffffffc00f08947 */ /* 0x004fea000383ffff */
[----:B------:R-:W-:Y:S05]  /*ef10*/  BRA `(.L_x_207) ;  /* 0xffffff60005c7947 */ /* 0x000fea000383ffff */
.L_x_83:
[----:B------:R-:W-:Y:S07]  /*ef20*/  MOV R0, UR21 ;  /* 0x0000001500007c02 */ /* 0x000fee0008000f00 */
.L_x_208:
[----:B-1----:R1:W2:Y:S02]  /*ef30*/  SYNCS.PHASECHK.TRANS64.TRYWAIT P0, [R0+URZ+0x80], R7 ;  /* 0x00008007000075a7 */ /* 0x0022a400080011ff */
[----:B--2---:R-:W-:Y:S05]  /*ef40*/  @!P0 NANOSLEEP.SYNCS 0x989680 ;  /* 0x009896800000895d */ /* 0x004fea0003900000 */
[----:B------:R-:W2:Y:S02]  /*ef50*/  @!P0 SYNCS.PHASECHK.TRANS64 P0, [R0+URZ+0x80], R7 ;  /* 0x00008007000085a7 */ /* 0x000ea400080010ff */
[----:B--2---:R-:W-:Y:S05]  /*ef60*/  @!P0 BRA `(.L_x_208) ;  /* 0xfffffffc00f08947 */ /* 0x004fea000383ffff */
[----:B------:R-:W-:Y:S05]  /*ef70*/  BRA `(.L_x_209) ;  /* 0xffffff6000ec7947 */ /* 0x000fea000383ffff */
.L_x_84:
[----:B------:R-:W-:Y:S07]  /*ef80*/  MOV R0, UR21 ;  /* 0x0000001500007c02 */ /* 0x000fee0008000f00 */
.L_x_210:
[----:B-1----:R1:W2:Y:S02]  /*ef90*/  SYNCS.PHASECHK.TRANS64.TRYWAIT P0, [R0+URZ+0x88], R7 ;  /* 0x00008807000075a7 */ /* 0x0022a400080011ff */
[----:B--2---:R-:W-:Y:S05]  /*efa0*/  @!P0 NANOSLEEP.SYNCS 0x989680 ;  /* 0x009896800000895d */ /* 0x004fea0003900000 */
[----:B------:R-:W2:Y:S02]  /*efb0*/  @!P0 SYNCS.PHASECHK.TRANS64 P0, [R0+URZ+0x88], R7 ;  /* 0x00008807000085a7 */ /* 0x000ea400080010ff */
[----:B--2---:R-:W-:Y:S05]  /*efc0*/  @!P0 BRA `(.L_x_210) ;  /* 0xfffffffc00f08947 */ /* 0x004fea000383ffff */
[----:B------:R-:W-:Y:S05]  /*efd0*/  BRA `(.L_x_211) ;  /* 0xffffff6400747947 */ /* 0x000fea000383ffff */
.L_x_85:
[----:B------:R-:W-:Y:S07]  /*efe0*/  MOV R0, UR21 ;  /* 0x0000001500007c02 */ /* 0x000fee0008000f00 */
.L_x_212:
[----:B-1----:R1:W2:Y:S02]  /*eff0*/  SYNCS.PHASECHK.TRANS64.TRYWAIT P0, [R0+URZ+0x90], R7 ;  /* 0x00009007000075a7 */ /* 0x0022a400080011ff */
[----:B--2---:R-:W-:Y:S05]  /*f000*/  @!P0 NANOSLEEP.SYNCS 0x989680 ;  /* 0x009896800000895d */ /* 0x004fea0003900000 */
[----:B------:R-:W2:Y:S02]  /*f010*/  @!P0 SYNCS.PHASECHK.TRANS64 P0, [R0+URZ+0x90], R7 ;  /* 0x00009007000085a7 */ /* 0x000ea400080010ff */
[----:B--2---:R-:W-:Y:S05]  /*f020*/  @!P0 BRA `(.L_x_212) ;  /* 0xfffffffc00f08947 */ /* 0x004fea000383ffff */
[----:B------:R-:W-:Y:S05]  /*f030*/  BRA `(.L_x_213) ;  /* 0xffffff6800187947 */ /* 0x000fea000383ffff */
.L_x_86:
[----:B------:R-:W-:Y:S07]  /*f040*/  MOV R0, UR21 ;  /* 0x0000001500007c02 */ /* 0x000fee0008000f00 */
.L_x_214:
[----:B-1----:R1:W2:Y:S02]  /*f050*/  SYNCS.PHASECHK.TRANS64.TRYWAIT P0, [R0+URZ+0x98], R7 ;  /* 0x00009807000075a7 */ /* 0x0022a400080011ff */
[----:B--2---:R-:W-:Y:S05]  /*f060*/  @!P0 NANOSLEEP.SYNCS 0x989680 ;  /* 0x009896800000895d */ /* 0x004fea0003900000 */
[----:B------:R-:W2:Y:S02]  /*f070*/  @!P0 SYNCS.PHASECHK.TRANS64 P0, [R0+URZ+0x98], R7 ;  /* 0x00009807000085a7 */ /* 0x000ea400080010ff */
[----:B--2---:R-:W-:Y:S05]  /*f080*/  @!P0 BRA `(.L_x_214) ;  /* 0xfffffffc00f08947 */ /* 0x004fea000383ffff */
[----:B------:R-:W-:Y:S05]  /*f090*/  BRA `(.L_x_215) ;  /* 0xffffff6800bc7947 */ /* 0x000fea000383ffff */
.L_x_88:
[----:B-1----:R-:W-:-:S07]  /*f0a0*/  MOV R3, UR21 ;  /* 0x0000001500037c02 */ /* 0x002fce0008000f00 */
.L_x_216:
[----:B-1----:R1:W2:Y:S02]  /*f0b0*/  SYNCS.PHASECHK.TRANS64.TRYWAIT P0, [R3+URZ+0x80], R6 ;  /* 0x00008006030075a7 */ /* 0x0022a400080011ff */
[----:B--2---:R-:W-:Y:S05]  /*f0c0*/  @!P0 NANOSLEEP.SYNCS 0x989680 ;  /* 0x009896800000895d */ /* 0x004fea0003900000 */
[----:B------:R-:W2:Y:S02]  /*f0d0*/  @!P0 SYNCS.PHASECHK.TRANS64 P0, [R3+URZ+0x80], R6 ;  /* 0x00008006030085a7 */ /* 0x000ea400080010ff */
[----:B--2---:R-:W-:Y:S05]  /*f0e0*/  @!P0 BRA `(.L_x_216) ;  /* 0xfffffffc00f08947 */ /* 0x004fea000383ffff */
[----:B------:R-:W-:Y:S05]  /*f0f0*/  BRA `(.L_x_217) ;  /* 0xffffff6c00847947 */ /* 0x000fea000383ffff */
.L_x_89:
[----:B-1----:R-:W-:-:S07]  /*f100*/  MOV R3, UR21 ;  /* 0x0000001500037c02 */ /* 0x002fce0008000f00 */
.L_x_218:
[----:B-1----:R1:W2:Y:S02]  /*f110*/  SYNCS.PHASECHK.TRANS64.TRYWAIT P0, [R3+URZ+0x88], R6 ;  /* 0x00008806030075a7 */ /* 0x0022a400080011ff */
[----:B--2---:R-:W-:Y:S05]  /*f120*/  @!P0 NANOSLEEP.SYNCS 0x989680 ;  /* 0x009896800000895d */ /* 0x004fea0003900000 */
[----:B------:R-:W2:Y:S02]  /*f130*/  @!P0 SYNCS.PHASECHK.TRANS64 P0, [R3+URZ+0x88], R6 ;  /* 0x00008806030085a7 */ /* 0x000ea400080010ff */
[----:B--2---:R-:W-:Y:S05]  /*f140*/  @!P0 BRA `(.L_x_218) ;  /* 0xfffffffc00f08947 */ /* 0x004fea000383ffff */
[----:B------:R-:W-:Y:S05]  /*f150*/  BRA `(.L_x_219) ;  /* 0xffffff6c00747947 */ /* 0x000fea000383ffff */
.L_x_90:
[----:B-1----:R-:W-:-:S07]  /*f160*/  MOV R3, UR21 ;  /* 0x0000001500037c02 */ /* 0x002fce0008000f00 */
.L_x_220:
[----:B-1----:R1:W2:Y:S02]  /*f170*/  SYNCS.PHASECHK.TRANS64.TRYWAIT P0, [R3+URZ+0x90], R6 ;  /* 0x00009006030075a7 */ /* 0x0022a400080011ff */
[----:B--2---:R-:W-:Y:S05]  /*f180*/  @!P0 NANOSLEEP.SYNCS 0x989680 ;  /* 0x009896800000895d */ /* 0x004fea0003900000 */
[----:B------:R-:W2:Y:S02]  /*f190*/  @!P0 SYNCS.PHASECHK.TRANS64 P0, [R3+URZ+0x90], R6 ;  /* 0x00009006030085a7 */ /* 0x000ea400080010ff */
[----:B--2---:R-:W-:Y:S05]  /*f1a0*/  @!P0 BRA `(.L_x_220) ;  /* 0xfffffffc00f08947 */ /* 0x004fea000383ffff */
[----:B------:R-:W-:Y:S05]  /*f1b0*/  BRA `(.L_x_221) ;  /* 0xffffff6c00687947 */ /* 0x000fea000383ffff */
.L_x_92:
[----:B-1----:R1:W2:Y:S02]  /*f1c0*/  SYNCS.PHASECHK.TRANS64.TRYWAIT P0, [R0+URZ+0xb0], R3 ;  /* 0x0000b003000075a7 */ /* 0x0022a400080011ff */
[----:B--2---:R-:W-:Y:S05]  /*f1d0*/  @!P0 NANOSLEEP.SYNCS 0x989680 ;  /* 0x009896800000895d */ /* 0x004fea0003900000 */
[----:B------:R-:W2:Y:S02]  /*f1e0*/  @!P0 SYNCS.PHASECHK.TRANS64 P0, [R0+URZ+0xb0], R3 ;  /* 0x0000b003000085a7 */ /* 0x000ea400080010ff */
[----:B--2---:R-:W-:Y:S05]  /*f1f0*/  @!P0 BRA `(.L_x_92) ;  /* 0xfffffffc00f08947 */ /* 0x004fea000383ffff */
[----:B------:R-:W-:Y:S05]  /*f200*/  BRA `(.L_x_222) ;  /* 0xffffff70003c7947 */ /* 0x000fea000383ffff */
.L_x_103:
[----:B-1----:R-:W-:Y:S04]  /*f210*/  MOV R3, UR46 ;  /* 0x0000002e00037c02 */ /* 0x002fe80008000f00 */
[----:B------:R1:W3:Y:S03]  /*f220*/  SYNCS.PHASECHK.TRANS64.TRYWAIT P0, [R3+URZ+0x60], R4 ;  /* 0x00006004030075a7 */ /* 0x0002e600080011ff */
[----:B---3--:R-:W-:Y:S05]  /*f230*/  @!P0 NANOSLEEP.SYNCS 0x989680 ;  /* 0x009896800000895d */ /* 0x008fea0003900000 */
[----:B------:R-:W3:Y:S02]  /*f240*/  @!P0 SYNCS.PHASECHK.TRANS64 P0, [R3+URZ+0x60], R4 ;  /* 0x00006004030085a7 */ /* 0x000ee400080010ff */
[----:B---3--:R-:W-:Y:S05]  /*f250*/  @!P0 BRA `(.L_x_103) ;  /* 0xfffffffc00ec8947 */ /* 0x008fea000383ffff */
[----:B------:R-:W-:Y:S05]  /*f260*/  BRA `(.L_x_102) ;  /* 0xffffff80000c7947 */ /* 0x000fea000383ffff */
.L_x_105:
[----:B-1----:R-:W-:Y:S04]  /*f270*/  MOV R3, UR46 ;  /* 0x0000002e00037c02 */ /* 0x002fe80008000f00 */
[----:B------:R1:W4:Y:S03]  /*f280*/  SYNCS.PHASECHK.TRANS64.TRYWAIT P1, [R3+URZ+0xd0], R0 ;  /* 0x0000d000030075a7 */ /* 0x00032600080211ff */
[----:B----4-:R-:W-:Y:S05]  /*f290*/  @!P1 NANOSLEEP.SYNCS 0x989680 ;  /* 0x009896800000995d */ /* 0x010fea0003900000 */
[----:B------:R-:W4:Y:S02]  /*f2a0*/  @!P1 SYNCS.PHASECHK.TRANS64 P1, [R3+URZ+0xd0], R0 ;  /* 0x0000d000030095a7 */ /* 0x000f2400080210ff */
[----:B----4-:R-:W-:Y:S05]  /*f2b0*/  @!P1 BRA `(.L_x_105) ;  /* 0xfffffffc00ec9947 */ /* 0x010fea000383ffff */
[----:B------:R-:W-:Y:S05]  /*f2c0*/  BRA `(.L_x_104) ;  /* 0xffffff8000a47947 */ /* 0x000fea000383ffff */
.L_x_114:
[----:B-1----:R1:W2:Y:S02]  /*f2d0*/  SYNCS.PHASECHK.TRANS64.TRYWAIT P0, [R3+URZ+0x60], R0 ;  /* 0x00006000030075a7 */ /* 0x0022a400080011ff */
[----:B--2---:R-:W-:Y:S05]  /*f2e0*/  @!P0 NANOSLEEP.SYNCS 0x989680 ;  /* 0x009896800000895d */ /* 0x004fea0003900000 */
[----:B------:R-:W2:Y:S02]  /*f2f0*/  @!P0 SYNCS.PHASECHK.TRANS64 P0, [R3+URZ+0x60], R0 ;  /* 0x00006000030085a7 */ /* 0x000ea400080010ff */
[----:B--2---:R-:W-:Y:S05]  /*f300*/  @!P0 BRA `(.L_x_114) ;  /* 0xfffffffc00f08947 */ /* 0x004fea000383ffff */
[----:B------:R-:W-:Y:S05]  /*f310*/  BRA `(.L_x_113) ;  /* 0xffffff8c00807947 */ /* 0x000fea000383ffff */
.L_x_122:
[----:B-1----:R1:W2:Y:S02]  /*f320*/  SYNCS.PHASECHK.TRANS64.TRYWAIT P0, [R3+URZ+0x60], R6 ;  /* 0x00006006030075a7 */ /* 0x0022a400080011ff */
[----:B--2---:R-:W-:Y:S05]  /*f330*/  @!P0 NANOSLEEP.SYNCS 0x989680 ;  /* 0x009896800000895d */ /* 0x004fea0003900000 */
[----:B------:R-:W2:Y:S02]  /*f340*/  @!P0 SYNCS.PHASECHK.TRANS64 P0, [R3+URZ+0x60], R6 ;  /* 0x00006006030085a7 */ /* 0x000ea400080010ff */
[----:B--2---:R-:W-:Y:S05]  /*f350*/  @!P0 BRA `(.L_x_122) ;  /* 0xfffffffc00f08947 */ /* 0x004fea000383ffff */
[----:B------:R-:W-:Y:S05]  /*f360*/  BRA `(.L_x_121) ;  /* 0xffffff9800ec7947 */ /* 0x000fea000383ffff */
.L_x_130:
[----:B-1----:R1:W2:Y:S02]  /*f370*/  SYNCS.PHASECHK.TRANS64.TRYWAIT P0, [R3+URZ+0x60], R6 ;  /* 0x00006006030075a7 */ /* 0x0022a400080011ff */
[----:B--2---:R-:W-:Y:S05]  /*f380*/  @!P0 NANOSLEEP.SYNCS 0x989680 ;  /* 0x009896800000895d */ /* 0x004fea0003900000 */
[----:B------:R-:W2:Y:S02]  /*f390*/  @!P0 SYNCS.PHASECHK.TRANS64 P0, [R3+URZ+0x60], R6 ;  /* 0x00006006030085a7 */ /* 0x000ea400080010ff */
[----:B--2---:R-:W-:Y:S05]  /*f3a0*/  @!P0 BRA `(.L_x_130) ;  /* 0xfffffffc00f08947 */ /* 0x004fea000383ffff */
[----:B------:R-:W-:Y:S05]  /*f3b0*/  BRA `(.L_x_129) ;  /* 0xffffffa8005c7947 */ /* 0x000fea000383ffff */
.L_x_138:
[----:B-1----:R1:W2:Y:S02]  /*f3c0*/  SYNCS.PHASECHK.TRANS64.TRYWAIT P0, [R3+URZ+0x60], R6 ;  /* 0x00006006030075a7 */ /* 0x0022a400080011ff */
[----:B--2---:R-:W-:Y:S05]  /*f3d0*/  @!P0 NANOSLEEP.SYNCS 0x989680 ;  /* 0x009896800000895d */ /* 0x004fea0003900000 */
[----:B------:R-:W2:Y:S02]  /*f3e0*/  @!P0 SYNCS.PHASECHK.TRANS64 P0, [R3+URZ+0x60], R6 ;  /* 0x00006006030085a7 */ /* 0x000ea400080010ff */
[----:B--2---:R-:W-:Y:S05]  /*f3f0*/  @!P0 BRA `(.L_x_138) ;  /* 0xfffffffc00f08947 */ /* 0x004fea000383ffff */
[----:B------:R-:W-:Y:S05]  /*f400*/  BRA `(.L_x_137) ;  /* 0xffffffb400d47947 */ /* 0x000fea000383ffff */
.L_x_146:
[----:B-1----:R1:W2:Y:S02]  /*f410*/  SYNCS.PHASECHK.TRANS64.TRYWAIT P0, [R3+URZ+0x60], R6 ;  /* 0x00006006030075a7 */ /* 0x0022a400080011ff */
[----:B--2---:R-:W-:Y:S05]  /*f420*/  @!P0 NANOSLEEP.SYNCS 0x989680 ;  /* 0x009896800000895d */ /* 0x004fea0003900000 */
[----:B------:R-:W2:Y:S02]  /*f430*/  @!P0 SYNCS.PHASECHK.TRANS64 P0, [R3+URZ+0x60], R6 ;  /* 0x00006006030085a7 */ /* 0x000ea400080010ff */
[----:B--2---:R-:W-:Y:S05]  /*f440*/  @!P0 BRA `(.L_x_146) ;  /* 0xfffffffc00f08947 */ /* 0x004fea000383ffff */
[----:B------:R-:W-:Y:S05]  /*f450*/  BRA `(.L_x_145) ;  /* 0xffffffc400587947 */ /* 0x000fea000383ffff */
.L_x_154:
[----:B-1----:R1:W2:Y:S02]  /*f460*/  SYNCS.PHASECHK.TRANS64.TRYWAIT P0, [R3+URZ+0x60], R6 ;  /* 0x00006006030075a7 */ /* 0x0022a400080011ff */
[----:B--2---:R-:W-:Y:S05]  /*f470*/  @!P0 NANOSLEEP.SYNCS 0x989680 ;  /* 0x009896800000895d */ /* 0x004fea0003900000 */
[----:B------:R-:W2:Y:S02]  /*f480*/  @!P0 SYNCS.PHASECHK.TRANS64 P0, [R3+URZ+0x60], R6 ;  /* 0x00006006030085a7 */ /* 0x000ea400080010ff */
[----:B--2---:R-:W-:Y:S05]  /*f490*/  @!P0 BRA `(.L_x_154) ;  /* 0xfffffffc00f08947 */ /* 0x004fea000383ffff */
[----:B------:R-:W-:Y:S05]  /*f4a0*/  BRA `(.L_x_153) ;  /* 0xffffffd000d47947 */ /* 0x000fea000383ffff */
.L_x_162:
[----:B-1----:R1:W2:Y:S02]  /*f4b0*/  SYNCS.PHASECHK.TRANS64.TRYWAIT P0, [R3+URZ+0x60], R6 ;  /* 0x00006006030075a7 */ /* 0x0022a400080011ff */
[----:B--2---:R-:W-:Y:S05]  /*f4c0*/  @!P0 NANOSLEEP.SYNCS 0x989680 ;  /* 0x009896800000895d */ /* 0x004fea0003900000 */
[----:B------:R-:W2:Y:S02]  /*f4d0*/  @!P0 SYNCS.PHASECHK.TRANS64 P0, [R3+URZ+0x60], R6 ;  /* 0x00006006030085a7 */ /* 0x000ea400080010ff */
[----:B--2---:R-:W-:Y:S05]  /*f4e0*/  @!P0 BRA `(.L_x_162) ;  /* 0xfffffffc00f08947 */ /* 0x004fea000383ffff */
[----:B------:R-:W-:Y:S05]  /*f4f0*/  BRA `(.L_x_161) ;  /* 0xffffffe0004c7947 */ /* 0x000fea000383ffff */
        .weak           $__internal_0_$__cuda_sm10x_tcgen05_guardrail_trap_col_being_dealloced_not_returned_by_alloc
        .type           $__internal_0_$__cuda_sm10x_tcgen05_guardrail_trap_col_being_dealloced_not_returned_by_alloc,@function
        .size           $__internal_0_$__cuda_sm10x_tcgen05_guardrail_trap_col_being_dealloced_not_returned_by_alloc,($__internal_1_$__cuda_sm10x_tcgen05_guardrail_trap_phase_invalid_during_alloc - $__internal_0_$__cuda_sm10x_tcgen05_guardrail_trap_col_being_dealloced_not_returned_by_alloc)
$__internal_0_$__cuda_sm10x_tcgen05_guardrail_trap_col_being_dealloced_not_returned_by_alloc:
[----:B------:R-:W-:Y:S05]  /*f500*/  BPT.TRAP 0x1 ;  /* 0x000000040000795c */ /* 0x000fea0000300000 */
[----:B------:R-:W-:-:S04]  /*f510*/  HFMA2 R3, -RZ, RZ, 0, 0 ;  /* 0x00000000ff037431 */ /* 0x000fc800000001ff */
[----:B------:R-:W-:Y:S05]  /*f520*/  RET.REL.NODEC R2 `(_ZN7cutlass13device_kernelINS_4gemm6kernel13GemmUniversalIN4cute5tupleIJiiiiEEENS1_10collective13CollectiveMmaINS1_41MainloopSm100TmaUmmaWarpSpecializedSparseILi6ELi2ELi1ENS5_IJNS4_1CILi2EEENSA_ILi1EEESC_EEEEENS5_IJNSA_ILi256EEESF_NSA_ILi128EEEEEEaNS5_IJNS4_6LayoutINS5_IJiNS5_IJSB_iEEEiEEENS5_IJlNS5_IJSC_SB_EEElEEEEENSI_INS5_IJNS5_IJSG_iEEESO_iEEENS5_IJNS5_IJSG_NSA_ILi16384EEEEEENS5_IJSC_lEEElEEEEEEEEaNS5_IJlSC_lEEENS4_8TiledMMAINS4_8MMA_AtomIJNS4_28SM100_MMA_S8_2x1SM_SS_SPARSEIaaiLi256ELi256ELNS4_4UMMA5MajorE0ELS11_0ELNS10_8SaturateE0EEEEEENSI_INS5_IJSC_SC_SC_EEENS5_IJNSA_ILi0EEES16_S16_EEEEENS5_IJNS4_10UnderscoreES19_S19_EEEEENS4_18SM100_TMA_2SM_LOADENS4_14ComposedLayoutINS4_7SwizzleILi2ELi4ELi3EEENS4_25smem_sparse_ptr_flag_bitsILi2ELi8EEENSI_INS5_IJNS5_IJSC_NSA_ILi8EEEEEENS5_IJSB_NSA_ILi64EEEEEEEEENS5_IJNS5_IJS16_SG_EEESL_EEEEEEEvNS4_8identityES1C_NS1D_INS1E_ILi3ELi4ELi3EEENS4_18smem_ptr_flag_bitsILi8EEENSI_INS5_IJS1I_SG_EEENS5_IJSG_SC_EEEEEEEvS1R_EENS_8epilogue10collective18CollectiveEpilogueINS20_23Sm100TmaWarpSpecializedILi4ELi2ELi32ELb1ELb0EEEJNS5_IJSG_SF_SG_EEENS5_IJNSI_ISG_SC_EENSI_INSA_ILi32EEESC_EEEEEiNS5_IJSC_llEEEiS2A_NS20_6fusion15FusionCallbacksIS24_NS2B_17LinearCombinationIiiiiLNS_15FloatRoundStyleE2EEES25_S29_JEEENS4_5SM1004TMEM4LOAD26SM100_TMEM_LOAD_32dp32b32xENS4_13SM90_TMA_LOADENS1D_INS1E_ILi2ELi5ELi2EEENS1T_ILi32EEENSI_INS5_IJS27_NSA_ILi4EEEEEENS5_IJSC_S27_EEEEEEENS4_39AutoVectorizingCopyWithAssumedAlignmentILi128EEENS4_14SM90_TMA_STOREES2S_S2U_S2U_EEEvvEEEEvNT_6ParamsE) ;  /* 0xffffff0802b47950 */ /* 0x000fea0003c3ffff */
        .weak           $__internal_1_$__cuda_sm10x_tcgen05_guardrail_trap_phase_invalid_during_alloc
        .type           $__internal_1_$__cuda_sm10x_tcgen05_guardrail_trap_phase_invalid_during_alloc,@function
        .size           $__internal_1_$__cuda_sm10x_tcgen05_guardrail_trap_phase_invalid_during_alloc,($__internal_2_$__cuda_sm10x_tcgen05_guardrail_trap_unallocated_columns_being_dealloced - $__internal_1_$__cuda_sm10x_tcgen05_guardrail_trap_phase_invalid_during_alloc)
$__internal_1_$__cuda_sm10x_tcgen05_guardrail_trap_phase_invalid_during_alloc:
[----:B------:R-:W-:Y:S05]  /*f530*/  BPT.TRAP 0x1 ;  /* 0x000000040000795c */ /* 0x000fea0000300000 */
[----:B------:R-:W-:-:S04]  /*f540*/  MOV R5, 0x0 ;  /* 0x0000000000057802 */ /* 0x000fc80000000f00 */
[----:B------:R-:W-:Y:S05]  /*f550*/  RET.REL.NODEC R4 `(_ZN7cutlass13device_kernelINS_4gemm6kernel13GemmUniversalIN4cute5tupleIJiiiiEEENS1_10collective13CollectiveMmaINS1_41MainloopSm100TmaUmmaWarpSpecializedSparseILi6ELi2ELi1ENS5_IJNS4_1CILi2EEENSA_ILi1EEESC_EEEEENS5_IJNSA_ILi256EEESF_NSA_ILi128EEEEEEaNS5_IJNS4_6LayoutINS5_IJiNS5_IJSB_iEEEiEEENS5_IJlNS5_IJSC_SB_EEElEEEEENSI_INS5_IJNS5_IJSG_iEEESO_iEEENS5_IJNS5_IJSG_NSA_ILi16384EEEEEENS5_IJSC_lEEElEEEEEEEEaNS5_IJlSC_lEEENS4_8TiledMMAINS4_8MMA_AtomIJNS4_28SM100_MMA_S8_2x1SM_SS_SPARSEIaaiLi256ELi256ELNS4_4UMMA5MajorE0ELS11_0ELNS10_8SaturateE0EEEEEENSI_INS5_IJSC_SC_SC_EEENS5_IJNSA_ILi0EEES16_S16_EEEEENS5_IJNS4_10UnderscoreES19_S19_EEEEENS4_18SM100_TMA_2SM_LOADENS4_14ComposedLayoutINS4_7SwizzleILi2ELi4ELi3EEENS4_25smem_sparse_ptr_flag_bitsILi2ELi8EEENSI_INS5_IJNS5_IJSC_NSA_ILi8EEEEEENS5_IJSB_NSA_ILi64EEEEEEEEENS5_IJNS5_IJS16_SG_EEESL_EEEEEEEvNS4_8identityES1C_NS1D_INS1E_ILi3ELi4ELi3EEENS4_18smem_ptr_flag_bitsILi8EEENSI_INS5_IJS1I_SG_EEENS5_IJSG_SC_EEEEEEEvS1R_EENS_8epilogue10collective18CollectiveEpilogueINS20_23Sm100TmaWarpSpecializedILi4ELi2ELi32ELb1ELb0EEEJNS5_IJSG_SF_SG_EEENS5_IJNSI_ISG_SC_EENSI_INSA_ILi32EEESC_EEEEEiNS5_IJSC_llEEEiS2A_NS20_6fusion15FusionCallbacksIS24_NS2B_17LinearCombinationIiiiiLNS_15FloatRoundStyleE2EEES25_S29_JEEENS4_5SM1004TMEM4LOAD26SM100_TMEM_LOAD_32dp32b32xENS4_13SM90_TMA_LOADENS1D_INS1E_ILi2ELi5ELi2EEENS1T_ILi32EEENSI_INS5_IJS27_NSA_ILi4EEEEEENS5_IJSC_S27_EEEEEEENS4_39AutoVectorizingCopyWithAssumedAlignmentILi128EEENS4_14SM90_TMA_STOREES2S_S2U_S2U_EEEvvEEEEvNT_6ParamsE) ;  /* 0xffffff0804a87950 */ /* 0x000fea0003c3ffff */
        .weak           $__internal_2_$__cuda_sm10x_tcgen05_guardrail_trap_unallocated_columns_being_dealloced
        .type           $__internal_2_$__cuda_sm10x_tcgen05_guardrail_trap_unallocated_columns_being_dealloced,@function
        .size           $__internal_2_$__cuda_sm10x_tcgen05_guardrail_trap_unallocated_columns_being_dealloced,(.L_x_224 - $__internal_2_$__cuda_sm10x_tcgen05_guardrail_trap_unallocated_columns_being_dealloced)
$__internal_2_$__cuda_sm10x_tcgen05_guardrail_trap_unallocated_columns_being_dealloced:
[----:B------:R-:W-:Y:S05]  /*f560*/  BPT.TRAP 0x1 ;  /* 0x000000040000795c */ /* 0x000fea0000300000 */
[----:B------:R-:W-:-:S04]  /*f570*/  HFMA2 R3, -RZ, RZ, 0, 0 ;  /* 0x00000000ff037431 */ /* 0x000fc800000001ff */
[----:B------:R-:W-:Y:S05]  /*f580*/  RET.REL.NODEC R2 `(_ZN7cutlass13device_kernelINS_4gemm6kernel13GemmUniversalIN4cute5tupleIJiiiiEEENS1_10collective13CollectiveMmaINS1_41MainloopSm100TmaUmmaWarpSpecializedSparseILi6ELi2ELi1ENS5_IJNS4_1CILi2EEENSA_ILi1EEESC_EEEEENS5_IJNSA_ILi256EEESF_NSA_ILi128EEEEEEaNS5_IJNS4_6LayoutINS5_IJiNS5_IJSB_iEEEiEEENS5_IJlNS5_IJSC_SB_EEElEEEEENSI_INS5_IJNS5_IJSG_iEEESO_iEEENS5_IJNS5_IJSG_NSA_ILi16384EEEEEENS5_IJSC_lEEElEEEEEEEEaNS5_IJlSC_lEEENS4_8TiledMMAINS4_8MMA_AtomIJNS4_28SM100_MMA_S8_2x1SM_SS_SPARSEIaaiLi256ELi256ELNS4_4UMMA5MajorE0ELS11_0ELNS10_8SaturateE0EEEEEENSI_INS5_IJSC_SC_SC_EEENS5_IJNSA_ILi0EEES16_S16_EEEEENS5_IJNS4_10UnderscoreES19_S19_EEEEENS4_18SM100_TMA_2SM_LOADENS4_14ComposedLayoutINS4_7SwizzleILi2ELi4ELi3EEENS4_25smem_sparse_ptr_flag_bitsILi2ELi8EEENSI_INS5_IJNS5_IJSC_NSA_ILi8EEEEEENS5_IJSB_NSA_ILi64EEEEEEEEENS5_IJNS5_IJS16_SG_EEESL_EEEEEEEvNS4_8identityES1C_NS1D_INS1E_ILi3ELi4ELi3EEENS4_18smem_ptr_flag_bitsILi8EEENSI_INS5_IJS1I_SG_EEENS5_IJSG_SC_EEEEEEEvS1R_EENS_8epilogue10collective18CollectiveEpilogueINS20_23Sm100TmaWarpSpecializedILi4ELi2ELi32ELb1ELb0EEEJNS5_IJSG_SF_SG_EEENS5_IJNSI_ISG_SC_EENSI_INSA_ILi32EEESC_EEEEEiNS5_IJSC_llEEEiS2A_NS20_6fusion15FusionCallbacksIS24_NS2B_17LinearCombinationIiiiiLNS_15FloatRoundStyleE2EEES25_S29_JEEENS4_5SM1004TMEM4LOAD26SM100_TMEM_LOAD_32dp32b32xENS4_13SM90_TMA_LOADENS1D_INS1E_ILi2ELi5ELi2EEENS1T_ILi32EEENSI_INS5_IJS27_NSA_ILi4EEEEEENS5_IJSC_S27_EEEEEEENS4_39AutoVectorizingCopyWithAssumedAlignmentILi128EEENS4_14SM90_TMA_STOREES2S_S2U_S2U_EEEvvEEEEvNT_6ParamsE) ;  /* 0xffffff08029c7950 */ /* 0x000fea0003c3ffff */
.L_x_223:
[----:B------:R-:W-:-:S00]  /*f590*/  BRA `(.L_x_223) ;  /* 0xfffffffc00fc7947 */ /* 0x000fc0000383ffff */
[----:B------:R-:W-:-:S00]  /*f5a0*/  NOP ;  /* 0x0000000000007918 */ /* 0x000fc00000000000 */
        /* <DEDUP_REMOVED lines=13> */
.L_x_224:


//--------------------- .nv.global.init           --------------------------
	.section	.nv.global.init,"aw",@progbits
.nv.global.init:
	.type		$str$27,@object
	.size		$str$27,($str$28 - $str$27)
$str$27:
        /*0000*/ 	.byte	0x28, 0x61, 0x64, 0x64, 0x72, 0x65, 0x73, 0x73, 0x20, 0x26, 0x20, 0x6d, 0x61, 0x73, 0x6b, 0x29
        /*0010*/ 	.byte	0x20, 0x3d, 0x3d, 0x20, 0x30, 0x00
	.type		$str$28,@object
	.size		$str$28,($str$26 - $str$28)
$str$28:
        /*0016*/ 	.byte	0x2f, 0x74, 0x6d, 0x70, 0x2f, 0x63, 0x75, 0x74, 0x6c, 0x61, 0x73, 0x73, 0x5f, 0x73, 0x77, 0x65
        /*0026*/ 	.byte	0x65, 0x70, 0x5f, 0x73, 0x72, 0x63, 0x2f, 0x69, 0x6e, 0x63, 0x6c, 0x75, 0x64, 0x65, 0x2f, 0x63
        /*0036*/ 	.byte	0x75, 0x74, 0x65, 0x2f, 0x70, 0x6f, 0x69, 0x6e, 0x74, 0x65, 0x72, 0x5f, 0x66, 0x6c, 0x61, 0x67
        /*0046*/ 	.byte	0x67, 0x65, 0x64, 0x2e, 0x68, 0x70, 0x70, 0x00
	.type		$str$26,@object
	.size		$str$26,($str$25 - $str$26)
$str$26:
        /*004e*/ 	.byte	0x2f, 0x74, 0x6d, 0x70, 0x2f, 0x63, 0x75, 0x74, 0x6c, 0x61, 0x73, 0x73, 0x5f, 0x73, 0x77, 0x65
        /*005e*/ 	.byte	0x65, 0x70, 0x5f, 0x73, 0x72, 0x63, 0x2f, 0x69, 0x6e, 0x63, 0x6c, 0x75, 0x64, 0x65, 0x2f, 0x63
        /*006e*/ 	.byte	0x75, 0x74, 0x65, 0x2f, 0x61, 0x74, 0x6f, 0x6d, 0x2f, 0x63, 0x6f, 0x70, 0x79, 0x5f, 0x74, 0x72
        /*007e*/ 	.byte	0x61, 0x69, 0x74, 0x73, 0x5f, 0x73, 0x6d, 0x31, 0x30, 0x30, 0x2e, 0x68, 0x70, 0x70, 0x00
	.type		$str$25,@object
	.size		$str$25,(__unnamed_1 - $str$25)
$str$25:
        /*008d*/ 	.byte	0x28, 0x28, 0x75, 0x69, 0x6e, 0x74, 0x33, 0x32, 0x5f, 0x74, 0x28, 0x74, 0x68, 0x72, 0x65, 0x61
        /*009d*/ 	.byte	0x64, 0x49, 0x64, 0x78, 0x2e, 0x78, 0x29, 0x20, 0x2f, 0x20, 0x33, 0x32, 0x29, 0x20, 0x25, 0x20
        /*00ad*/ 	.byte	0x34, 0x29, 0x20, 0x3d, 0x3d, 0x20, 0x28, 0x28, 0x28, 0x74, 0x6d, 0x65, 0x6d, 0x5f, 0x61, 0x64
        /*00bd*/ 	.byte	0x64, 0x72, 0x20, 0x3e, 0x3e, 0x20, 0x31, 0x36, 0x29, 0x20, 0x2f, 0x20, 0x33, 0x32, 0x29, 0x20
        /*00cd*/ 	.byte	0x25, 0x20, 0x34, 0x29, 0x00
	.type		__unnamed_1,@object
	.size		__unnamed_1,(__unnamed_2 - __unnamed_1)
__unnamed_1:
        /*00d2*/ 	.byte	0x61, 0x75, 0x74, 0x6f, 0x20, 0x63, 0x75, 0x74, 0x65, 0x3a, 0x3a, 0x61, 0x73, 0x5f, 0x70, 0x6f
        /* <DEDUP_REMOVED lines=24> */
        /*0262*/ 	.byte	0x3e, 0x5d, 0x00
	.type		__unnamed_2,@object
	.size		__unnamed_2,(.L_2 - __unnamed_2)
__unnamed_2:
        /* <DEDUP_REMOVED lines=42> */
        /*0505*/ 	.byte	0x3e, 0x3e, 0x3e, 0x3e, 0x5d, 0x00
.L_2:


//--------------------- .nv.shared._ZN7cutlass13device_kernelINS_4gemm6kernel13GemmUniversalIN4cute5tupleIJiiiiEEENS1_10collective13CollectiveMmaINS1_41MainloopSm100TmaUmmaWarpSpecializedSparseILi6ELi2ELi1ENS5_IJNS4_1CILi2EEENSA_ILi1EEESC_EEEEENS5_IJNSA_ILi256EEESF_NSA_ILi128EEEEEEaNS5_IJNS4_6LayoutINS5_IJiNS5_IJSB_iEEEiEEENS5_IJlNS5_IJSC_SB_EEElEEEEENSI_INS5_IJNS5_IJSG_iEEESO_iEEENS5_IJNS5_IJSG_NSA_ILi16384EEEEEENS5_IJSC_lEEElEEEEEEEEaNS5_IJlSC_lEEENS4_8TiledMMAINS4_8MMA_AtomIJNS4_28SM100_MMA_S8_2x1SM_SS_SPARSEIaaiLi256ELi256ELNS4_4UMMA5MajorE0ELS11_0ELNS10_8SaturateE0EEEEEENSI_INS5_IJSC_SC_SC_EEENS5_IJNSA_ILi0EEES16_S16_EEEEENS5_IJNS4_10UnderscoreES19_S19_EEEEENS4_18SM100_TMA_2SM_LOADENS4_14ComposedLayoutINS4_7SwizzleILi2ELi4ELi3EEENS4_25smem_sparse_ptr_flag_bitsILi2ELi8EEENSI_INS5_IJNS5_IJSC_NSA_ILi8EEEEEENS5_IJSB_NSA_ILi64EEEEEEEEENS5_IJNS5_IJS16_SG_EEESL_EEEEEEEvNS4_8identityES1C_NS1D_INS1E_ILi3ELi4ELi3EEENS4_18smem_ptr_flag_bitsILi8EEENSI_INS5_IJS1I_SG_EEENS5_IJSG_SC_EEEEEEEvS1R_EENS_8epilogue10collective18CollectiveEpilogueINS20_23Sm100TmaWarpSpecializedILi4ELi2ELi32ELb1ELb0EEEJNS5_IJSG_SF_SG_EEENS5_IJNSI_ISG_SC_EENSI_INSA_ILi32EEESC_EEEEEiNS5_IJSC_llEEEiS2A_NS20_6fusion15FusionCallbacksIS24_NS2B_17LinearCombinationIiiiiLNS_15FloatRoundStyleE2EEES25_S29_JEEENS4_5SM1004TMEM4LOAD26SM100_TMEM_LOAD_32dp32b32xENS4_13SM90_TMA_LOADENS1D_INS1E_ILi2ELi5ELi2EEENS1T_ILi32EEENSI_INS5_IJS27_NSA_ILi4EEEEEENS5_IJSC_S27_EEEEEEENS4_39AutoVectorizingCopyWithAssumedAlignmentILi128EEENS4_14SM90_TMA_STOREES2S_S2U_S2U_EEEvvEEEEvNT_6ParamsE --------------------------
	.section	.nv.shared._ZN7cutlass13device_kernelINS_4gemm6kernel13GemmUniversalIN4cute5tupleIJiiiiEEENS1_10collective13CollectiveMmaINS1_41MainloopSm100TmaUmmaWarpSpecializedSparseILi6ELi2ELi1ENS5_IJNS4_1CILi2EEENSA_ILi1EEESC_EEEEENS5_IJNSA_ILi256EEESF_NSA_ILi128EEEEEEaNS5_IJNS4_6LayoutINS5_IJiNS5_IJSB_iEEEiEEENS5_IJlNS5_IJSC_SB_EEElEEEEENSI_INS5_IJNS5_IJSG_iEEESO_iEEENS5_IJNS5_IJSG_NSA_ILi16384EEEEEENS5_IJSC_lEEElEEEEEEEEaNS5_IJlSC_lEEENS4_8TiledMMAINS4_8MMA_AtomIJNS4_28SM100_MMA_S8_2x1SM_SS_SPARSEIaaiLi256ELi256ELNS4_4UMMA5MajorE0ELS11_0ELNS10_8SaturateE0EEEEEENSI_INS5_IJSC_SC_SC_EEENS5_IJNSA_ILi0EEES16_S16_EEEEENS5_IJNS4_10UnderscoreES19_S19_EEEEENS4_18SM100_TMA_2SM_LOADENS4_14ComposedLayoutINS4_7SwizzleILi2ELi4ELi3EEENS4_25smem_sparse_ptr_flag_bitsILi2ELi8EEENSI_INS5_IJNS5_IJSC_NSA_ILi8EEEEEENS5_IJSB_NSA_ILi64EEEEEEEEENS5_IJNS5_IJS16_SG_EEESL_EEEEEEEvNS4_8identityES1C_NS1D_INS1E_ILi3ELi4ELi3EEENS4_18smem_ptr_flag_bitsILi8EEENSI_INS5_IJS1I_SG_EEENS5_IJSG_SC_EEEEEEEvS1R_EENS_8epilogue10collective18CollectiveEpilogueINS20_23Sm100TmaWarpSpecializedILi4ELi2ELi32ELb1ELb0EEEJNS5_IJSG_SF_SG_EEENS5_IJNSI_ISG_SC_EENSI_INSA_ILi32EEESC_EEEEEiNS5_IJSC_llEEEiS2A_NS20_6fusion15FusionCallbacksIS24_NS2B_17LinearCombinationIiiiiLNS_15FloatRoundStyleE2EEES25_S29_JEEENS4_5SM1004TMEM4LOAD26SM100_TMEM_LOAD_32dp32b32xENS4_13SM90_TMA_LOADENS1D_INS1E_ILi2ELi5ELi2EEENS1T_ILi32EEENSI_INS5_IJS27_NSA_ILi4EEEEEENS5_IJSC_S27_EEEEEEENS4_39AutoVectorizingCopyWithAssumedAlignmentILi128EEENS4_14SM90_TMA_STOREES2S_S2U_S2U_EEEvvEEEEvNT_6ParamsE,"aw",@nobits
	.sectionflags	@""
	.align	16
	.zero		1024


//--------------------- .nv.shared.reserved.0     --------------------------
	.section	.nv.shared.reserved.0,"aw",@nobits
	.weak		__nv_reservedSMEM_offset_0_alias
	.size		__nv_reservedSMEM_offset_0_alias, 0, 64
	.other		__nv_reservedSMEM_offset_0_alias,@"STO_CUDA_RESERVED_SHARED STV_DEFAULT"
__nv_reservedSMEM_offset_0_alias:
	.zero		0
.nv.shared.reserved.0:
	.zero		64
	.weak		__nv_reservedSMEM_tcgen05_partition
	.type		__nv_reservedSMEM_tcgen05_partition,@object
	.size		__nv_reservedSMEM_tcgen05_partition,(.L_0 - __nv_reservedSMEM_tcgen05_partition)
__nv_reservedSMEM_tcgen05_partition:
	.zero		32
.L_0:


//--------------------- .nv.global                --------------------------
	.section	.nv.global,"aw",@nobits
.nv.global:
	.type		_ZN39_INTERNAL_242cb86f_4_k_cu_38a3bd5a_29654cute1_E,@object
	.size		_ZN39_INTERNAL_242cb86f_4_k_cu_38a3bd5a_29654cute1_E,(_ZN39_INTERNAL_242cb86f_4_k_cu_38a3bd5a_29654cuda3std3__45__cpo6cbeginE - _ZN39_INTERNAL_242cb86f_4_k_cu_38a3bd5a_29654cute1_E)
_ZN39_INTERNAL_242cb86f_4_k_cu_38a3bd5a_29654cute1_E:
	.zero		1
	.type		_ZN39_INTERNAL_242cb86f_4_k_cu_38a3bd5a_29654cuda3std3__45__cpo6cbeginE,@object
	.size		_ZN39_INTERNAL_242cb86f_4_k_cu_38a3bd5a_29654cuda3std3__45__cpo6cbeginE,(_ZN39_INTERNAL_242cb86f_4_k_cu_38a3bd5a_29654cuda3std3__48in_placeE - _ZN39_INTERNAL_242cb86f_4_k_cu_38a3bd5a_29654cuda3std3__45__cpo6cbeginE)
_ZN39_INTERNAL_242cb86f_4_k_cu_38a3bd5a_29654cuda3std3__45__cpo6cbeginE:
	.zero		1
	.type		_ZN39_INTERNAL_242cb86f_4_k_cu_38a3bd5a_29654cuda3std3__48in_placeE,@object
	.size		_ZN39_INTERNAL_242cb86f_4_k_cu_38a3bd5a_29654cuda3std3__48in_placeE,(_ZN39_INTERNAL_242cb86f_4_k_cu_38a3bd5a_29654cuda3std6ranges3__45__cpo9iter_moveE - _ZN39_INTERNAL_242cb86f_4_k_cu_38a3bd5a_29654cuda3std3__48in_placeE)
_ZN39_INTERNAL_242cb86f_4_k_cu_38a3bd5a_29654cuda3std3__48in_placeE:
	.zero		1
	.type		_ZN39_INTERNAL_242cb86f_4_k_cu_38a3bd5a_29654cuda3std6ranges3__45__cpo9iter_moveE,@object
	.size		_ZN39_INTERNAL_242cb86f_4_k_cu_38a3bd5a_29654cuda3std6ranges3__45__cpo9iter_moveE,(_ZN39_INTERNAL_242cb86f_4_k_cu_38a3bd5a_29654cuda3std3__45__cpo5beginE - _ZN39_INTERNAL_242cb86f_4_k_cu_38a3bd5a_29654cuda3std6ranges3__45__cpo9iter_moveE)
_ZN39_INTERNAL_242cb86f_4_k_cu_38a3bd5a_29654cuda3std6ranges3__45__cpo9iter_moveE:
	.zero		1
	.type		_ZN39_INTERNAL_242cb86f_4_k_cu_38a3bd5a_29654cuda3std3__45__cpo5beginE,@object
	.size		_ZN39_INTERNAL_242cb86f_4_k_cu_38a3bd5a_29654cuda3std3__45__cpo5beginE,(_ZN39_INTERNAL_242cb86f_4_k_cu_38a3bd5a_29654cuda3std3__441_GLOBAL__N__242cb86f_4_k_cu_38a3bd5a_29656ignoreE - _ZN39_INTERNAL_242cb86f_4_k_cu_38a3bd5a_29654cuda3std3__45__cpo5beginE)
_ZN39_INTERNAL_242cb86f_4_k_cu_38a3bd5a_29654cuda3std3__45__cpo5beginE:
	.zero		1
	.type		_ZN39_INTERNAL_242cb86f_4_k_cu_38a3bd5a_29654cuda3std3__441_GLOBAL__N__242cb86f_4_k_cu_38a3bd5a_29656ignoreE,@object
	.size		_ZN39_INTERNAL_242cb86f_4_k_cu_38a3bd5a_29654cuda3std3__441_GLOBAL__N__242cb86f_4_k_cu_38a3bd5a_29656ignoreE,(_ZN39_INTERNAL_242cb86f_4_k_cu_38a3bd5a_29654cute7productE - _ZN39_INTERNAL_242cb86f_4_k_cu_38a3bd5a_29654cuda3std3__441_GLOBAL__N__242cb86f_4_k_cu_38a3bd5a_29656ignoreE)
_ZN39_INTERNAL_242cb86f_4_k_cu_38a3bd5a_29654cuda3std3__441_GLOBAL__N__242cb86f_4_k_cu_38a3bd5a_29656ignoreE:
	.zero		1
	.type		_ZN39_INTERNAL_242cb86f_4_k_cu_38a3bd5a_29654cute7productE,@object
	.size		_ZN39_INTERNAL_242cb86f_4_k_cu_38a3bd5a_29654cute7productE,(_ZN39_INTERNAL_242cb86f_4_k_cu_38a3bd5a_29654cuda3std3__45__cpo3endE - _ZN39_INTERNAL_242cb86f_4_k_cu_38a3bd5a_29654cute7productE)
_ZN39_INTERNAL_242cb86f_4_k_cu_38a3bd5a_29654cute7productE:
	.zero		1
	.type		_ZN39_INTERNAL_242cb86f_4_k_cu_38a3bd5a_29654cuda3std3__45__cpo3endE,@object
	.size		_ZN39_INTERNAL_242cb86f_4_k_cu_38a3bd5a_29654cuda3std3__45__cpo3endE,(_ZN39_INTERNAL_242cb86f_4_k_cu_38a3bd5a_29654cuda3std3__419piecewise_constructE - _ZN39_INTERNAL_242cb86f_4_k_cu_38a3bd5a_29654cuda3std3__45__cpo3endE)
_ZN39_INTERNAL_242cb86f_4_k_cu_38a3bd5a_29654cuda3std3__45__cpo3endE:
	.zero		1
	.type		_ZN39_INTERNAL_242cb86f_4_k_cu_38a3bd5a_29654cuda3std3__419piecewise_constructE,@object
	.size		_ZN39_INTERNAL_242cb86f_4_k_cu_38a3bd5a_29654cuda3std3__419piecewise_constructE,(_ZN39_INTERNAL_242cb86f_4_k_cu_38a3bd5a_29654cuda3std3__45__cpo4cendE - _ZN39_INTERNAL_242cb86f_4_k_cu_38a3bd5a_29654cuda3std3__419piecewise_constructE)
_ZN39_INTERNAL_242cb86f_4_k_cu_38a3bd5a_29654cuda3std3__419piecewise_constructE:
	.zero		1
	.type		_ZN39_INTERNAL_242cb86f_4_k_cu_38a3bd5a_29654cuda3std3__45__cpo4cendE,@object
	.size		_ZN39_INTERNAL_242cb86f_4_k_cu_38a3bd5a_29654cuda3std3__45__cpo4cendE,(_ZN39_INTERNAL_242cb86f_4_k_cu_38a3bd5a_29654cuda3std6ranges3__45__cpo4swapE - _ZN39_INTERNAL_242cb86f_4_k_cu_38a3bd5a_29654cuda3std3__45__cpo4cendE)
_ZN39_INTERNAL_242cb86f_4_k_cu_38a3bd5a_29654cuda3std3__45__cpo4cendE:
	.zero		1
	.type		_ZN39_INTERNAL_242cb86f_4_k_cu_38a3bd5a_29654cuda3std6ranges3__45__cpo4swapE,@object
	.size		_ZN39_INTERNAL_242cb86f_4_k_cu_38a3bd5a_29654cuda3std6ranges3__45__cpo4swapE,(.L_10 - _ZN39_INTERNAL_242cb86f_4_k_cu_38a3bd5a_29654cuda3std6ranges3__45__cpo4swapE)
_ZN39_INTERNAL_242cb86f_4_k_cu_38a3bd5a_29654cuda3std6ranges3__45__cpo4swapE:
	.zero		1
.L_10:


//--------------------- .nv.constant0._ZN7cutlass13device_kernelINS_4gemm6kernel13GemmUniversalIN4cute5tupleIJiiiiEEENS1_10collective13CollectiveMmaINS1_41MainloopSm100TmaUmmaWarpSpecializedSparseILi6ELi2ELi1ENS5_IJNS4_1CILi2EEENSA_ILi1EEESC_EEEEENS5_IJNSA_ILi256EEESF_NSA_ILi128EEEEEEaNS5_IJNS4_6LayoutINS5_IJiNS5_IJSB_iEEEiEEENS5_IJlNS5_IJSC_SB_EEElEEEEENSI_INS5_IJNS5_IJSG_iEEESO_iEEENS5_IJNS5_IJSG_NSA_ILi16384EEEEEENS5_IJSC_lEEElEEEEEEEEaNS5_IJlSC_lEEENS4_8TiledMMAINS4_8MMA_AtomIJNS4_28SM100_MMA_S8_2x1SM_SS_SPARSEIaaiLi256ELi256ELNS4_4UMMA5MajorE0ELS11_0ELNS10_8SaturateE0EEEEEENSI_INS5_IJSC_SC_SC_EEENS5_IJNSA_ILi0EEES16_S16_EEEEENS5_IJNS4_10UnderscoreES19_S19_EEEEENS4_18SM100_TMA_2SM_LOADENS4_14ComposedLayoutINS4_7SwizzleILi2ELi4ELi3EEENS4_25smem_sparse_ptr_flag_bitsILi2ELi8EEENSI_INS5_IJNS5_IJSC_NSA_ILi8EEEEEENS5_IJSB_NSA_ILi64EEEEEEEEENS5_IJNS5_IJS16_SG_EEESL_EEEEEEEvNS4_8identityES1C_NS1D_INS1E_ILi3ELi4ELi3EEENS4_18smem_ptr_flag_bitsILi8EEENSI_INS5_IJS1I_SG_EEENS5_IJSG_SC_EEEEEEEvS1R_EENS_8epilogue10collective18CollectiveEpilogueINS20_23Sm100TmaWarpSpecializedILi4ELi2ELi32ELb1ELb0EEEJNS5_IJSG_SF_SG_EEENS5_IJNSI_ISG_SC_EENSI_INSA_ILi32EEESC_EEEEEiNS5_IJSC_llEEEiS2A_NS20_6fusion15FusionCallbacksIS24_NS2B_17LinearCombinationIiiiiLNS_15FloatRoundStyleE2EEES25_S29_JEEENS4_5SM1004TMEM4LOAD26SM100_TMEM_LOAD_32dp32b32xENS4_13SM90_TMA_LOADENS1D_INS1E_ILi2ELi5ELi2EEENS1T_ILi32EEENSI_INS5_IJS27_NSA_ILi4EEEEEENS5_IJSC_S27_EEEEEEENS4_39AutoVectorizingCopyWithAssumedAlignmentILi128EEENS4_14SM90_TMA_STOREES2S_S2U_S2U_EEEvvEEEEvNT_6ParamsE --------------------------
	.section	.nv.constant0._ZN7cutlass13device_kernelINS_4gemm6kernel13GemmUniversalIN4cute5tupleIJiiiiEEENS1_10collective13CollectiveMmaINS1_41MainloopSm100TmaUmmaWarpSpecializedSparseILi6ELi2ELi1ENS5_IJNS4_1CILi2EEENSA_ILi1EEESC_EEEEENS5_IJNSA_ILi256EEESF_NSA_ILi128EEEEEEaNS5_IJNS4_6LayoutINS5_IJiNS5_IJSB_iEEEiEEENS5_IJlNS5_IJSC_SB_EEElEEEEENSI_INS5_IJNS5_IJSG_iEEESO_iEEENS5_IJNS5_IJSG_NSA_ILi16384EEEEEENS5_IJSC_lEEElEEEEEEEEaNS5_IJlSC_lEEENS4_8TiledMMAINS4_8MMA_AtomIJNS4_28SM100_MMA_S8_2x1SM_SS_SPARSEIaaiLi256ELi256ELNS4_4UMMA5MajorE0ELS11_0ELNS10_8SaturateE0EEEEEENSI_INS5_IJSC_SC_SC_EEENS5_IJNSA_ILi0EEES16_S16_EEEEENS5_IJNS4_10UnderscoreES19_S19_EEEEENS4_18SM100_TMA_2SM_LOADENS4_14ComposedLayoutINS4_7SwizzleILi2ELi4ELi3EEENS4_25smem_sparse_ptr_flag_bitsILi2ELi8EEENSI_INS5_IJNS5_IJSC_NSA_ILi8EEEEEENS5_IJSB_NSA_ILi64EEEEEEEEENS5_IJNS5_IJS16_SG_EEESL_EEEEEEEvNS4_8identityES1C_NS1D_INS1E_ILi3ELi4ELi3EEENS4_18smem_ptr_flag_bitsILi8EEENSI_INS5_IJS1I_SG_EEENS5_IJSG_SC_EEEEEEEvS1R_EENS_8epilogue10collective18CollectiveEpilogueINS20_23Sm100TmaWarpSpecializedILi4ELi2ELi32ELb1ELb0EEEJNS5_IJSG_SF_SG_EEENS5_IJNSI_ISG_SC_EENSI_INSA_ILi32EEESC_EEEEEiNS5_IJSC_llEEEiS2A_NS20_6fusion15FusionCallbacksIS24_NS2B_17LinearCombinationIiiiiLNS_15FloatRoundStyleE2EEES25_S29_JEEENS4_5SM1004TMEM4LOAD26SM100_TMEM_LOAD_32dp32b32xENS4_13SM90_TMA_LOADENS1D_INS1E_ILi2ELi5ELi2EEENS1T_ILi32EEENSI_INS5_IJS27_NSA_ILi4EEEEEENS5_IJSC_S27_EEEEEEENS4_39AutoVectorizingCopyWithAssumedAlignmentILi128EEENS4_14SM90_TMA_STOREES2S_S2U_S2U_EEEvvEEEEvNT_6ParamsE,"a",@progbits
	.sectionflags	@""
	.align	4
.nv.constant0._ZN7cutlass13device_kernelINS_4gemm6kernel13GemmUniversalIN4cute5tupleIJiiiiEEENS1_10collective13CollectiveMmaINS1_41MainloopSm100TmaUmmaWarpSpecializedSparseILi6ELi2ELi1ENS5_IJNS4_1CILi2EEENSA_ILi1EEESC_EEEEENS5_IJNSA_ILi256EEESF_NSA_ILi128EEEEEEaNS5_IJNS4_6LayoutINS5_IJiNS5_IJSB_iEEEiEEENS5_IJlNS5_IJSC_SB_EEElEEEEENSI_INS5_IJNS5_IJSG_iEEESO_iEEENS5_IJNS5_IJSG_NSA_ILi16384EEEEEENS5_IJSC_lEEElEEEEEEEEaNS5_IJlSC_lEEENS4_8TiledMMAINS4_8MMA_AtomIJNS4_28SM100_MMA_S8_2x1SM_SS_SPARSEIaaiLi256ELi256ELNS4_4UMMA5MajorE0ELS11_0ELNS10_8SaturateE0EEEEEENSI_INS5_IJSC_SC_SC_EEENS5_IJNSA_ILi0EEES16_S16_EEEEENS5_IJNS4_10UnderscoreES19_S19_EEEEENS4_18SM100_TMA_2SM_LOADENS4_14ComposedLayoutINS4_7SwizzleILi2ELi4ELi3EEENS4_25smem_sparse_ptr_flag_bitsILi2ELi8EEENSI_INS5_IJNS5_IJSC_NSA_ILi8EEEEEENS5_IJSB_NSA_ILi64EEEEEEEEENS5_IJNS5_IJS16_SG_EEESL_EEEEEEEvNS4_8identityES1C_NS1D_INS1E_ILi3ELi4ELi3EEENS4_18smem_ptr_flag_bitsILi8EEENSI_INS5_IJS1I_SG_EEENS5_IJSG_SC_EEEEEEEvS1R_EENS_8epilogue10collective18CollectiveEpilogueINS20_23Sm100TmaWarpSpecializedILi4ELi2ELi32ELb1ELb0EEEJNS5_IJSG_SF_SG_EEENS5_IJNSI_ISG_SC_EENSI_INSA_ILi32EEESC_EEEEEiNS5_IJSC_llEEEiS2A_NS20_6fusion15FusionCallbacksIS24_NS2B_17LinearCombinationIiiiiLNS_15FloatRoundStyleE2EEES25_S29_JEEENS4_5SM1004TMEM4LOAD26SM100_TMEM_LOAD_32dp32b32xENS4_13SM90_TMA_LOADENS1D_INS1E_ILi2ELi5ELi2EEENS1T_ILi32EEENSI_INS5_IJS27_NSA_ILi4EEEEEENS5_IJSC_S27_EEEEEEENS4_39AutoVectorizingCopyWithAssumedAlignmentILi128EEENS4_14SM90_TMA_STOREES2S_S2U_S2U_EEEvvEEEEvNT_6ParamsE:
	.zero		3456


//--------------------- SYMBOLS --------------------------

	.type		.nv.reservedSmem.offset0,@object
	.size		.nv.reservedSmem.offset0,0x4
	.type		.nv.reservedSmem.cap,@object
	.size		.nv.reservedSmem.cap,0x4
	.type		__assertfail,@function
